	.target	sm_90a

	.elftype	@"ET_EXEC"


//--------------------- .note.nv.tkinfo           --------------------------
	.section	.note.nv.tkinfo,"",@"SHT_NOTE"
	.sectionflags	@"SHF_NOTE_NV_TKINFO"
	.tkinfo
        /*0018*/ 	.word	0x00000002
        /*0030*/ 	.string	""
        /*0030*/ 	.string	"ptxas"
        /*0030*/ 	.string	"Cuda compilation tools, release 13.0, V13.0.88"
        /*0030*/ 	.string	"Build cuda_13.0.r13.0/compiler.36424714_0"
        /*0030*/ 	.string	"-arch sm_90a -m 64 "



//--------------------- .note.nv.cuinfo           --------------------------
	.section	.note.nv.cuinfo,"",@"SHT_NOTE"
	.sectionflags	@"SHF_NOTE_NV_CUINFO"
        /*0018*/ 	.short	0x0002
        /*001a*/ 	.short	0x005a
        /*001c*/ 	.short	0x0082
	.zero		2


//--------------------- .nv.info                  --------------------------
	.section	.nv.info,"",@"SHT_CUDA_INFO"
	.align	4


	//----- nvinfo : EIATTR_REGCOUNT
	.align		4
        /*0000*/ 	.byte	0x04, 0x2f
        /*0002*/ 	.short	(.L_12 - .L_11)
	.align		4
.L_11:
        /*0004*/ 	.word	index@(_ZN7cutlass13device_kernelINS_4gemm6kernel13GemmUniversalIN4cute5tupleIJiiiiEEENS1_10collective13CollectiveMmaINS1_37MainloopSm90TmaGmmaWarpSpecializedFP8ILi9ENS5_IJNS4_1CILi4EEENSA_ILi2EEENSA_ILi1EEEEEENS1_35KernelTmaWarpSpecializedCooperativeEEENS5_IJNSA_ILi128EEENSA_ILi64EEESH_EEENS_12float_e5m2_tENS5_IJlSD_lEEESK_SL_NS4_8TiledMMAINS4_8MMA_AtomIJNS4_4SM904GMMA30MMA_64x64x32_F32E5M2E5M2_SS_TNILNSP_7ScaleInE1ELSR_1EEEEEENS4_6LayoutINS5_IJSC_SD_SD_EEENS5_IJSD_NSA_ILi0EEESW_EEEEENS5_IJNS4_10UnderscoreESZ_SZ_EEEEENS4_23SM90_TMA_LOAD_MULTICASTENS4_14ComposedLayoutINS4_7SwizzleILi3ELi4ELi3EEENS4_18smem_ptr_flag_bitsILi8EEENSU_INS5_IJNSA_ILi8EEESH_EEENS5_IJSH_SD_EEEEEEEvNS4_8identityES12_S1C_vS1D_EENS_8epilogue10collective6detail29Sm90TmaWarpSpecializedAdapterINS1G_15DefaultEpilogueISK_SL_SL_NS1F_6thread17LinearCombinationISK_Li1EffLNS1K_9ScaleType4KindE0ELNS_15FloatRoundStyleE2ESK_EENS1_15EpilogueDefaultEEEEEvvEEEEvNT_6ParamsE)
        /*0008*/ 	.word	0x000000a8


	//----- nvinfo : EIATTR_FRAME_SIZE
	.align		4
.L_12:
        /*000c*/ 	.byte	0x04, 0x11
        /*000e*/ 	.short	(.L_14 - .L_13)
	.align		4
.L_13:
        /*0010*/ 	.word	index@(_ZN7cutlass13device_kernelINS_4gemm6kernel13GemmUniversalIN4cute5tupleIJiiiiEEENS1_10collective13CollectiveMmaINS1_37MainloopSm90TmaGmmaWarpSpecializedFP8ILi9ENS5_IJNS4_1CILi4EEENSA_ILi2EEENSA_ILi1EEEEEENS1_35KernelTmaWarpSpecializedCooperativeEEENS5_IJNSA_ILi128EEENSA_ILi64EEESH_EEENS_12float_e5m2_tENS5_IJlSD_lEEESK_SL_NS4_8TiledMMAINS4_8MMA_AtomIJNS4_4SM904GMMA30MMA_64x64x32_F32E5M2E5M2_SS_TNILNSP_7ScaleInE1ELSR_1EEEEEENS4_6LayoutINS5_IJSC_SD_SD_EEENS5_IJSD_NSA_ILi0EEESW_EEEEENS5_IJNS4_10UnderscoreESZ_SZ_EEEEENS4_23SM90_TMA_LOAD_MULTICASTENS4_14ComposedLayoutINS4_7SwizzleILi3ELi4ELi3EEENS4_18smem_ptr_flag_bitsILi8EEENSU_INS5_IJNSA_ILi8EEESH_EEENS5_IJSH_SD_EEEEEEEvNS4_8identityES12_S1C_vS1D_EENS_8epilogue10collective6detail29Sm90TmaWarpSpecializedAdapterINS1G_15DefaultEpilogueISK_SL_SL_NS1F_6thread17LinearCombinationISK_Li1EffLNS1K_9ScaleType4KindE0ELNS_15FloatRoundStyleE2ESK_EENS1_15EpilogueDefaultEEEEEvvEEEEvNT_6ParamsE)
        /*0014*/ 	.word	0x00000000


	//----- nvinfo : EIATTR_MIN_STACK_SIZE
	.align		4
.L_14:
        /*0018*/ 	.byte	0x04, 0x12
        /*001a*/ 	.short	(.L_16 - .L_15)
	.align		4
.L_15:
        /*001c*/ 	.word	index@(_ZN7cutlass13device_kernelINS_4gemm6kernel13GemmUniversalIN4cute5tupleIJiiiiEEENS1_10collective13CollectiveMmaINS1_37MainloopSm90TmaGmmaWarpSpecializedFP8ILi9ENS5_IJNS4_1CILi4EEENSA_ILi2EEENSA_ILi1EEEEEENS1_35KernelTmaWarpSpecializedCooperativeEEENS5_IJNSA_ILi128EEENSA_ILi64EEESH_EEENS_12float_e5m2_tENS5_IJlSD_lEEESK_SL_NS4_8TiledMMAINS4_8MMA_AtomIJNS4_4SM904GMMA30MMA_64x64x32_F32E5M2E5M2_SS_TNILNSP_7ScaleInE1ELSR_1EEEEEENS4_6LayoutINS5_IJSC_SD_SD_EEENS5_IJSD_NSA_ILi0EEESW_EEEEENS5_IJNS4_10UnderscoreESZ_SZ_EEEEENS4_23SM90_TMA_LOAD_MULTICASTENS4_14ComposedLayoutINS4_7SwizzleILi3ELi4ELi3EEENS4_18smem_ptr_flag_bitsILi8EEENSU_INS5_IJNSA_ILi8EEESH_EEENS5_IJSH_SD_EEEEEEEvNS4_8identityES12_S1C_vS1D_EENS_8epilogue10collective6detail29Sm90TmaWarpSpecializedAdapterINS1G_15DefaultEpilogueISK_SL_SL_NS1F_6thread17LinearCombinationISK_Li1EffLNS1K_9ScaleType4KindE0ELNS_15FloatRoundStyleE2ESK_EENS1_15EpilogueDefaultEEEEEvvEEEEvNT_6ParamsE)
        /*0020*/ 	.word	0x00000000
.L_16:


//--------------------- .nv.compat                --------------------------
	.section	.nv.compat,"",@"SHT_CUDA_COMPAT_INFO"
	.align	4
        /*0000*/ 	.byte	0x02, 0x09, 0x01, 0x00, 0x02, 0x02, 0x04, 0x00, 0x02, 0x05, 0x05, 0x00, 0x03, 0x07, 0x01, 0x01
        /*0010*/ 	.byte	0x02, 0x03, 0x01, 0x00, 0x02, 0x06, 0x01, 0x00, 0x04, 0x0b, 0x08, 0x00, 0x00, 0x00, 0x00, 0x00
        /*0020*/ 	.byte	0x00, 0x00, 0x00, 0x00


//--------------------- .nv.info._ZN7cutlass13device_kernelINS_4gemm6kernel13GemmUniversalIN4cute5tupleIJiiiiEEENS1_10collective13CollectiveMmaINS1_37MainloopSm90TmaGmmaWarpSpecializedFP8ILi9ENS5_IJNS4_1CILi4EEENSA_ILi2EEENSA_ILi1EEEEEENS1_35KernelTmaWarpSpecializedCooperativeEEENS5_IJNSA_ILi128EEENSA_ILi64EEESH_EEENS_12float_e5m2_tENS5_IJlSD_lEEESK_SL_NS4_8TiledMMAINS4_8MMA_AtomIJNS4_4SM904GMMA30MMA_64x64x32_F32E5M2E5M2_SS_TNILNSP_7ScaleInE1ELSR_1EEEEEENS4_6LayoutINS5_IJSC_SD_SD_EEENS5_IJSD_NSA_ILi0EEESW_EEEEENS5_IJNS4_10UnderscoreESZ_SZ_EEEEENS4_23SM90_TMA_LOAD_MULTICASTENS4_14ComposedLayoutINS4_7SwizzleILi3ELi4ELi3EEENS4_18smem_ptr_flag_bitsILi8EEENSU_INS5_IJNSA_ILi8EEESH_EEENS5_IJSH_SD_EEEEEEEvNS4_8identityES12_S1C_vS1D_EENS_8epilogue10collective6detail29Sm90TmaWarpSpecializedAdapterINS1G_15DefaultEpilogueISK_SL_SL_NS1F_6thread17LinearCombinationISK_Li1EffLNS1K_9ScaleType4KindE0ELNS_15FloatRoundStyleE2ESK_EENS1_15EpilogueDefaultEEEEEvvEEEEvNT_6ParamsE --------------------------
	.section	.nv.info._ZN7cutlass13device_kernelINS_4gemm6kernel13GemmUniversalIN4cute5tupleIJiiiiEEENS1_10collective13CollectiveMmaINS1_37MainloopSm90TmaGmmaWarpSpecializedFP8ILi9ENS5_IJNS4_1CILi4EEENSA_ILi2EEENSA_ILi1EEEEEENS1_35KernelTmaWarpSpecializedCooperativeEEENS5_IJNSA_ILi128EEENSA_ILi64EEESH_EEENS_12float_e5m2_tENS5_IJlSD_lEEESK_SL_NS4_8TiledMMAINS4_8MMA_AtomIJNS4_4SM904GMMA30MMA_64x64x32_F32E5M2E5M2_SS_TNILNSP_7ScaleInE1ELSR_1EEEEEENS4_6LayoutINS5_IJSC_SD_SD_EEENS5_IJSD_NSA_ILi0EEESW_EEEEENS5_IJNS4_10UnderscoreESZ_SZ_EEEEENS4_23SM90_TMA_LOAD_MULTICASTENS4_14ComposedLayoutINS4_7SwizzleILi3ELi4ELi3EEENS4_18smem_ptr_flag_bitsILi8EEENSU_INS5_IJNSA_ILi8EEESH_EEENS5_IJSH_SD_EEEEEEEvNS4_8identityES12_S1C_vS1D_EENS_8epilogue10collective6detail29Sm90TmaWarpSpecializedAdapterINS1G_15DefaultEpilogueISK_SL_SL_NS1F_6thread17LinearCombinationISK_Li1EffLNS1K_9ScaleType4KindE0ELNS_15FloatRoundStyleE2ESK_EENS1_15EpilogueDefaultEEEEEvvEEEEvNT_6ParamsE,"",@"SHT_CUDA_INFO"
	.sectionflags	@""
	.align	4


	//----- nvinfo : EIATTR_CUDA_API_VERSION
	.align		4
        /*0000*/ 	.byte	0x04, 0x37
        /*0002*/ 	.short	(.L_18 - .L_17)
.L_17:
        /*0004*/ 	.word	0x00000082


	//----- nvinfo : EIATTR_KPARAM_INFO
	.align		4
.L_18:
        /*0008*/ 	.byte	0x04, 0x17
        /*000a*/ 	.short	(.L_20 - .L_19)
.L_19:
        /*000c*/ 	.word	0x00000000
        /*0010*/ 	.short	0x0000
        /*0012*/ 	.short	0x0070
        /*0014*/ 	.byte	0x00, 0xf0, 0x01, 0x10


	//----- nvinfo : EIATTR_SPARSE_MMA_MASK
	.align		4
.L_20:
        /*0018*/ 	.byte	0x03, 0x50
        /*001a*/ 	.short	0x0000


	//----- nvinfo : EIATTR_MAXREG_COUNT
	.align		4
        /*001c*/ 	.byte	0x03, 0x1b
        /*001e*/ 	.short	0x00a8


	//----- nvinfo : EIATTR_NUM_BARRIERS
	.align		4
        /*0020*/ 	.byte	0x02, 0x4c
        /*0022*/ 	.byte	0x01
	.zero		1


	//----- nvinfo : EIATTR_MERCURY_ISA_VERSION
	.align		4
        /*0024*/ 	.byte	0x03, 0x5f
        /*0026*/ 	.short	0x0101


	//----- nvinfo : EIATTR_INT_WARP_WIDE_INSTR_OFFSETS
	.align		4
        /*0028*/ 	.byte	0x04, 0x31
        /*002a*/ 	.short	(.L_22 - .L_21)


	//   ....[0]....
.L_21:
        /*002c*/ 	.word	0x00000540


	//   ....[1]....
        /*0030*/ 	.word	0x000005f0


	//   ....[2]....
        /*0034*/ 	.word	0x00000730


	//----- nvinfo : EIATTR_COOP_GROUP_MASK_REGIDS
	.align		4
.L_22:
        /*0038*/ 	.byte	0x04, 0x29
        /*003a*/ 	.short	(.L_24 - .L_23)


	//   ....[0]....
.L_23:
        /*003c*/ 	.word	0xffffffff


	//   ....[1]....
        /*0040*/ 	.word	0xffffffff


	//   ....[2]....
        /*0044*/ 	.word	0xffffffff


	//   ....[3]....
        /*0048*/ 	.word	0xffffffff


	//   ....[4]....
        /*004c*/ 	.word	0xffffffff


	//   ....[5]....
        /*0050*/ 	.word	0xffffffff


	//----- nvinfo : EIATTR_COOP_GROUP_INSTR_OFFSETS
	.align		4
.L_24:
        /*0054*/ 	.byte	0x04, 0x28
        /*0056*/ 	.short	(.L_26 - .L_25)


	//   ....[0]....
.L_25:
        /*0058*/ 	.word	0x00000060


	//   ....[1]....
        /*005c*/ 	.word	0x00000070


	//   ....[2]....
        /*0060*/ 	.word	0x00000130


	//   ....[3]....
        /*0064*/ 	.word	0x000003a0


	//   ....[4]....
        /*0068*/ 	.word	0x000008e0


	//   ....[5]....
        /*006c*/ 	.word	0x00001350


	//----- nvinfo : EIATTR_REG_RECONFIG
	.align		4
.L_26:
        /*0070*/ 	.byte	0x01, 0x54
	.zero		2


	//----- nvinfo : EIATTR_MBARRIER_INSTR_OFFSETS
	.align		4
        /*0074*/ 	.byte	0x04, 0x39
        /*0076*/ 	.short	(.L_28 - .L_27)


	//   ....[0]....
.L_27:
        /*0078*/ 	.word	0x00000250
        /*007c*/ 	.word	0x000000ff
        /*0080*/ 	.word	0x00000000
        /*0084*/ 	.short	0x0100
        /*0086*/ 	.byte	0x08
	.zero		1


	//   ....[1]....
        /*0088*/ 	.word	0x00000260
        /*008c*/ 	.word	0x000000ff
        /*0090*/ 	.word	0x00000048
        /*0094*/ 	.short	0x0100
        /*0096*/ 	.byte	0x08
	.zero		1


	//   ....[2]....
        /*0098*/ 	.word	0x00000270
        /*009c*/ 	.word	0x000000ff
        /*00a0*/ 	.word	0x00000008
        /*00a4*/ 	.short	0x0100
        /*00a6*/ 	.byte	0x08
	.zero		1


	//   ....[3]....
        /*00a8*/ 	.word	0x00000280
        /*00ac*/ 	.word	0x000000ff
        /*00b0*/ 	.word	0x00000050
        /*00b4*/ 	.short	0x0100
        /*00b6*/ 	.byte	0x08
	.zero		1


	//   ....[4]....
        /*00b8*/ 	.word	0x00000290
        /*00bc*/ 	.word	0x000000ff
        /*00c0*/ 	.word	0x00000010
        /*00c4*/ 	.short	0x0100
        /*00c6*/ 	.byte	0x08
	.zero		1


	//   ....[5]....
        /*00c8*/ 	.word	0x000002a0
        /*00cc*/ 	.word	0x000000ff
        /*00d0*/ 	.word	0x00000058
        /*00d4*/ 	.short	0x0100
        /*00d6*/ 	.byte	0x08
	.zero		1


	//   ....[6]....
        /*00d8*/ 	.word	0x000002b0
        /*00dc*/ 	.word	0x000000ff
        /*00e0*/ 	.word	0x00000018
        /*00e4*/ 	.short	0x0100
        /*00e6*/ 	.byte	0x08
	.zero		1


	//   ....[7]....
        /*00e8*/ 	.word	0x000002c0
        /*00ec*/ 	.word	0x000000ff
        /*00f0*/ 	.word	0x00000060
        /*00f4*/ 	.short	0x0100
        /*00f6*/ 	.byte	0x08
	.zero		1


	//   ....[8]....
        /*00f8*/ 	.word	0x000002d0
        /*00fc*/ 	.word	0x000000ff
        /*0100*/ 	.word	0x00000020
        /*0104*/ 	.short	0x0100
        /*0106*/ 	.byte	0x08
	.zero		1


	//   ....[9]....
        /*0108*/ 	.word	0x000002e0
        /*010c*/ 	.word	0x000000ff
        /*0110*/ 	.word	0x00000068
        /*0114*/ 	.short	0x0100
        /*0116*/ 	.byte	0x08
	.zero		1


	//   ....[10]....
        /*0118*/ 	.word	0x000002f0
        /*011c*/ 	.word	0x000000ff
        /*0120*/ 	.word	0x00000028
        /*0124*/ 	.short	0x0100
        /*0126*/ 	.byte	0x08
	.zero		1


	//   ....[11]....
        /*0128*/ 	.word	0x00000300
        /*012c*/ 	.word	0x000000ff
        /*0130*/ 	.word	0x00000070
        /*0134*/ 	.short	0x0100
        /*0136*/ 	.byte	0x08
	.zero		1


	//   ....[12]....
        /*0138*/ 	.word	0x00000310
        /*013c*/ 	.word	0x000000ff
        /*0140*/ 	.word	0x00000030
        /*0144*/ 	.short	0x0100
        /*0146*/ 	.byte	0x08
	.zero		1


	//   ....[13]....
        /*0148*/ 	.word	0x00000320
        /*014c*/ 	.word	0x000000ff
        /*0150*/ 	.word	0x00000078
        /*0154*/ 	.short	0x0100
        /*0156*/ 	.byte	0x08
	.zero		1


	//   ....[14]....
        /*0158*/ 	.word	0x00000330
        /*015c*/ 	.word	0x000000ff
        /*0160*/ 	.word	0x00000038
        /*0164*/ 	.short	0x0100
        /*0166*/ 	.byte	0x08
	.zero		1


	//   ....[15]....
        /*0168*/ 	.word	0x00000340
        /*016c*/ 	.word	0x000000ff
        /*0170*/ 	.word	0x00000080
        /*0174*/ 	.short	0x0100
        /*0176*/ 	.byte	0x08
	.zero		1


	//   ....[16]....
        /*0178*/ 	.word	0x00000350
        /*017c*/ 	.word	0x000000ff
        /*0180*/ 	.word	0x00000040
        /*0184*/ 	.short	0x0100
        /*0186*/ 	.byte	0x08
	.zero		1


	//   ....[17]....
        /*0188*/ 	.word	0x00000360
        /*018c*/ 	.word	0x000000ff
        /*0190*/ 	.word	0x00000088
        /*0194*/ 	.short	0x0100
        /*0196*/ 	.byte	0x08
	.zero		1


	//   ....[18]....
        /*0198*/ 	.word	0x000007e0
        /*019c*/ 	.word	0x000000ff
        /*01a0*/ 	.word	0x000000a0
        /*01a4*/ 	.short	0x0100
        /*01a6*/ 	.byte	0x06
	.zero		1


	//   ....[19]....
        /*01a8*/ 	.word	0x00000870
        /*01ac*/ 	.word	0x000000ff
        /*01b0*/ 	.word	0x000000a8
        /*01b4*/ 	.short	0x0100
        /*01b6*/ 	.byte	0x06
	.zero		1


	//   ....[20]....
        /*01b8*/ 	.word	0x00001690
        /*01bc*/ 	.word	0x000000ff
        /*01c0*/ 	.word	0x00000000
        /*01c4*/ 	.short	0x010a
        /*01c6*/ 	.byte	0x06
	.zero		1


	//   ....[21]....
        /*01c8*/ 	.word	0x000016d0
        /*01cc*/ 	.word	0x000000ff
        /*01d0*/ 	.word	0x00000000
        /*01d4*/ 	.short	0x010a
        /*01d6*/ 	.byte	0x06
	.zero		1


	//   ....[22]....
        /*01d8*/ 	.word	0x00001dd0
        /*01dc*/ 	.word	0x000000ff
        /*01e0*/ 	.word	0x00000000
        /*01e4*/ 	.short	0x010a
        /*01e6*/ 	.byte	0x0c
	.zero		1


	//   ....[23]....
        /*01e8*/ 	.word	0x00001e10
        /*01ec*/ 	.word	0x000000ff
        /*01f0*/ 	.word	0x00000000
        /*01f4*/ 	.short	0x010a
        /*01f6*/ 	.byte	0x0c
	.zero		1


	//   ....[24]....
        /*01f8*/ 	.word	0x00002300
        /*01fc*/ 	.word	0x0000000a
        /*0200*/ 	.word	0x00000000
        /*0204*/ 	.short	0x0101
        /*0206*/ 	.byte	0x3f
	.zero		1


	//   ....[25]....
        /*0208*/ 	.word	0x000027a0
        /*020c*/ 	.word	0x00000008
        /*0210*/ 	.word	0x00000000
        /*0214*/ 	.short	0x0101
        /*0216*/ 	.byte	0x3f
	.zero		1


	//   ....[26]....
        /*0218*/ 	.word	0x00006180
        /*021c*/ 	.word	0x00000014
        /*0220*/ 	.word	0x00000048
        /*0224*/ 	.short	0x010a
        /*0226*/ 	.byte	0x3f
	.zero		1


	//   ....[27]....
        /*0228*/ 	.word	0x00006520
        /*022c*/ 	.word	0x00000008
        /*0230*/ 	.word	0x000000a8
        /*0234*/ 	.short	0x0101
        /*0236*/ 	.byte	0x3f
	.zero		1


	//   ....[28]....
        /*0238*/ 	.word	0x00006c40
        /*023c*/ 	.word	0x00000006
        /*0240*/ 	.word	0x00000000
        /*0244*/ 	.short	0x010a
        /*0246*/ 	.byte	0x3f
	.zero		1


	//   ....[29]....
        /*0248*/ 	.word	0x00006cc0
        /*024c*/ 	.word	0x00000007
        /*0250*/ 	.word	0x00000000
        /*0254*/ 	.short	0x010a
        /*0256*/ 	.byte	0x3f
	.zero		1


	//   ....[30]....
        /*0258*/ 	.word	0x00006d50
        /*025c*/ 	.word	0x00000006
        /*0260*/ 	.word	0x00000000
        /*0264*/ 	.short	0x010a
        /*0266*/ 	.byte	0x3f
	.zero		1


	//   ....[31]....
        /*0268*/ 	.word	0x00006de0
        /*026c*/ 	.word	0x00000009
        /*0270*/ 	.word	0x00000000
        /*0274*/ 	.short	0x010a
        /*0276*/ 	.byte	0x3f
	.zero		1


	//   ....[32]....
        /*0278*/ 	.word	0x00006e70
        /*027c*/ 	.word	0x00000006
        /*0280*/ 	.word	0x00000000
        /*0284*/ 	.short	0x010a
        /*0286*/ 	.byte	0x3f
	.zero		1


	//   ....[33]....
        /*0288*/ 	.word	0x00006f00
        /*028c*/ 	.word	0x00000009
        /*0290*/ 	.word	0x00000000
        /*0294*/ 	.short	0x010a
        /*0296*/ 	.byte	0x3f
	.zero		1


	//   ....[34]....
        /*0298*/ 	.word	0x00006f90
        /*029c*/ 	.word	0x0000000a
        /*02a0*/ 	.word	0x00000000
        /*02a4*/ 	.short	0x010a
        /*02a6*/ 	.byte	0x3f
	.zero		1


	//   ....[35]....
        /*02a8*/ 	.word	0x00007020
        /*02ac*/ 	.word	0x0000000b
        /*02b0*/ 	.word	0x00000000
        /*02b4*/ 	.short	0x010a
        /*02b6*/ 	.byte	0x3f
	.zero		1


	//   ....[36]....
        /*02b8*/ 	.word	0x000070b0
        /*02bc*/ 	.word	0x00000003
        /*02c0*/ 	.word	0x00000000
        /*02c4*/ 	.short	0x010a
        /*02c6*/ 	.byte	0x3f
	.zero		1


	//   ....[37]....
        /*02c8*/ 	.word	0x00007120
        /*02cc*/ 	.word	0x00000009
        /*02d0*/ 	.word	0x00000000
        /*02d4*/ 	.short	0x010a
        /*02d6*/ 	.byte	0x3f
	.zero		1


	//   ....[38]....
        /*02d8*/ 	.word	0x00007180
        /*02dc*/ 	.word	0x0000000b
        /*02e0*/ 	.word	0x00000000
        /*02e4*/ 	.short	0x010a
        /*02e6*/ 	.byte	0x3f
	.zero		1


	//   ....[39]....
        /*02e8*/ 	.word	0x00007250
        /*02ec*/ 	.word	0x00000014
        /*02f0*/ 	.word	0x00000048
        /*02f4*/ 	.short	0x010a
        /*02f6*/ 	.byte	0x3f
	.zero		1


	//   ....[40]....
        /*02f8*/ 	.word	0x00007320
        /*02fc*/ 	.word	0x00000006
        /*0300*/ 	.word	0x00000000
        /*0304*/ 	.short	0x010a
        /*0306*/ 	.byte	0x3f
	.zero		1


	//   ....[41]....
        /*0308*/ 	.word	0x00007370
        /*030c*/ 	.word	0x00000007
        /*0310*/ 	.word	0x00000000
        /*0314*/ 	.short	0x010a
        /*0316*/ 	.byte	0x3f
	.zero		1


	//   ....[42]....
        /*0318*/ 	.word	0x000073c0
        /*031c*/ 	.word	0x00000006
        /*0320*/ 	.word	0x00000000
        /*0324*/ 	.short	0x010a
        /*0326*/ 	.byte	0x3f
	.zero		1


	//   ....[43]....
        /*0328*/ 	.word	0x00007410
        /*032c*/ 	.word	0x00000009
        /*0330*/ 	.word	0x00000000
        /*0334*/ 	.short	0x010a
        /*0336*/ 	.byte	0x3f
	.zero		1


	//   ....[44]....
        /*0338*/ 	.word	0x00007460
        /*033c*/ 	.word	0x00000006
        /*0340*/ 	.word	0x00000000
        /*0344*/ 	.short	0x010a
        /*0346*/ 	.byte	0x3f
	.zero		1


	//   ....[45]....
        /*0348*/ 	.word	0x000074b0
        /*034c*/ 	.word	0x00000009
        /*0350*/ 	.word	0x00000000
        /*0354*/ 	.short	0x010a
        /*0356*/ 	.byte	0x3f
	.zero		1


	//   ....[46]....
        /*0358*/ 	.word	0x00007500
        /*035c*/ 	.word	0x0000000a
        /*0360*/ 	.word	0x00000000
        /*0364*/ 	.short	0x010a
        /*0366*/ 	.byte	0x3f
	.zero		1


	//   ....[47]....
        /*0368*/ 	.word	0x00007550
        /*036c*/ 	.word	0x0000000b
        /*0370*/ 	.word	0x00000000
        /*0374*/ 	.short	0x010a
        /*0376*/ 	.byte	0x3f
	.zero		1


	//----- nvinfo : EIATTR_NUM_MBARRIERS
	.align		4
.L_28:
        /*0378*/ 	.byte	0x03, 0x38
        /*037a*/ 	.short	0x0014


	//----- nvinfo : EIATTR_EXIT_INSTR_OFFSETS
	.align		4
        /*037c*/ 	.byte	0x04, 0x1c
        /*037e*/ 	.short	(.L_30 - .L_29)


	//   ....[0]....
.L_29:
        /*0380*/ 	.word	0x00000a40


	//   ....[1]....
        /*0384*/ 	.word	0x00001220


	//   ....[2]....
        /*0388*/ 	.word	0x00005770


	//   ....[3]....
        /*038c*/ 	.word	0x00005cd0


	//   ....[4]....
        /*0390*/ 	.word	0x00007100


	//----- nvinfo : EIATTR_MAX_THREADS
	.align		4
.L_30:
        /*0394*/ 	.byte	0x04, 0x05
        /*0396*/ 	.short	(.L_32 - .L_31)
.L_31:
        /*0398*/ 	.word	0x00000180
        /*039c*/ 	.word	0x00000001
        /*03a0*/ 	.word	0x00000001


	//----- nvinfo : EIATTR_CRS_STACK_SIZE
	.align		4
.L_32:
        /*03a4*/ 	.byte	0x04, 0x1e
        /*03a6*/ 	.short	(.L_34 - .L_33)
.L_33:
        /*03a8*/ 	.word	0x00000000


	//----- nvinfo : EIATTR_CBANK_PARAM_SIZE
	.align		4
.L_34:
        /*03ac*/ 	.byte	0x03, 0x19
        /*03ae*/ 	.short	0x0470


	//----- nvinfo : EIATTR_PARAM_CBANK
	.align		4
        /*03b0*/ 	.byte	0x04, 0x0a
        /*03b2*/ 	.short	(.L_36 - .L_35)
	.align		4
.L_35:
        /*03b4*/ 	.word	index@(.nv.constant0._ZN7cutlass13device_kernelINS_4gemm6kernel13GemmUniversalIN4cute5tupleIJiiiiEEENS1_10collective13CollectiveMmaINS1_37MainloopSm90TmaGmmaWarpSpecializedFP8ILi9ENS5_IJNS4_1CILi4EEENSA_ILi2EEENSA_ILi1EEEEEENS1_35KernelTmaWarpSpecializedCooperativeEEENS5_IJNSA_ILi128EEENSA_ILi64EEESH_EEENS_12float_e5m2_tENS5_IJlSD_lEEESK_SL_NS4_8TiledMMAINS4_8MMA_AtomIJNS4_4SM904GMMA30MMA_64x64x32_F32E5M2E5M2_SS_TNILNSP_7ScaleInE1ELSR_1EEEEEENS4_6LayoutINS5_IJSC_SD_SD_EEENS5_IJSD_NSA_ILi0EEESW_EEEEENS5_IJNS4_10UnderscoreESZ_SZ_EEEEENS4_23SM90_TMA_LOAD_MULTICASTENS4_14ComposedLayoutINS4_7SwizzleILi3ELi4ELi3EEENS4_18smem_ptr_flag_bitsILi8EEENSU_INS5_IJNSA_ILi8EEESH_EEENS5_IJSH_SD_EEEEEEEvNS4_8identityES12_S1C_vS1D_EENS_8epilogue10collective6detail29Sm90TmaWarpSpecializedAdapterINS1G_15DefaultEpilogueISK_SL_SL_NS1F_6thread17LinearCombinationISK_Li1EffLNS1K_9ScaleType4KindE0ELNS_15FloatRoundStyleE2ESK_EENS1_15EpilogueDefaultEEEEEvvEEEEvNT_6ParamsE)
        /*03b8*/ 	.short	0x0210
        /*03ba*/ 	.short	0x0470


	//----- nvinfo : EIATTR_SW_WAR
	.align		4
.L_36:
        /*03bc*/ 	.byte	0x04, 0x36
        /*03be*/ 	.short	(.L_38 - .L_37)
.L_37:
        /*03c0*/ 	.word	0x00000008
.L_38:


//--------------------- .nv.callgraph             --------------------------
	.section	.nv.callgraph,"",@"SHT_CUDA_CALLGRAPH"
	.align	4
	.sectionentsize	8
	.align		4
        /*0000*/ 	.word	0x00000000
	.align		4
        /*0004*/ 	.word	0xffffffff
	.align		4
        /*0008*/ 	.word	0x00000000
	.align		4
        /*000c*/ 	.word	0xfffffffe
	.align		4
        /*0010*/ 	.word	0x00000000
	.align		4
        /*0014*/ 	.word	0xfffffffd
	.align		4
        /*0018*/ 	.word	0x00000000
	.align		4
        /*001c*/ 	.word	0xfffffffc


//--------------------- .nv.constant4             --------------------------
	.section	.nv.constant4,"a",@progbits
	.align	8
	.align		8
.nv.constant4:
        /*0000*/ 	.dword	_ZN40_INTERNAL_d71d67c9_4_k_cu_6a09d11f_169424cuda3std3__45__cpo5beginE
	.align		8
        /*0008*/ 	.dword	_ZN40_INTERNAL_d71d67c9_4_k_cu_6a09d11f_169424cuda3std3__45__cpo3endE
	.align		8
        /*0010*/ 	.dword	_ZN40_INTERNAL_d71d67c9_4_k_cu_6a09d11f_169424cuda3std3__45__cpo6cbeginE
	.align		8
        /*0018*/ 	.dword	_ZN40_INTERNAL_d71d67c9_4_k_cu_6a09d11f_169424cuda3std3__45__cpo4cendE
	.align		8
        /*0020*/ 	.dword	_ZN40_INTERNAL_d71d67c9_4_k_cu_6a09d11f_169424cuda3std3__442_GLOBAL__N__d71d67c9_4_k_cu_6a09d11f_169426ignoreE
	.align		8
        /*0028*/ 	.dword	_ZN40_INTERNAL_d71d67c9_4_k_cu_6a09d11f_169424cuda3std3__419piecewise_constructE
	.align		8
        /*0030*/ 	.dword	_ZN40_INTERNAL_d71d67c9_4_k_cu_6a09d11f_169424cuda3std3__48in_placeE
	.align		8
        /*0038*/ 	.dword	_ZN40_INTERNAL_d71d67c9_4_k_cu_6a09d11f_169424cuda3std6ranges3__45__cpo4swapE
	.align		8
        /*0040*/ 	.dword	_ZN40_INTERNAL_d71d67c9_4_k_cu_6a09d11f_169424cuda3std6ranges3__45__cpo9iter_moveE
	.align		8
        /*0048*/ 	.dword	_ZN40_INTERNAL_d71d67c9_4_k_cu_6a09d11f_169424cute7productE
	.align		8
        /*0050*/ 	.dword	_ZN40_INTERNAL_d71d67c9_4_k_cu_6a09d11f_169424cute1_E


//--------------------- .text._ZN7cutlass13device_kernelINS_4gemm6kernel13GemmUniversalIN4cute5tupleIJiiiiEEENS1_10collective13CollectiveMmaINS1_37MainloopSm90TmaGmmaWarpSpecializedFP8ILi9ENS5_IJNS4_1CILi4EEENSA_ILi2EEENSA_ILi1EEEEEENS1_35KernelTmaWarpSpecializedCooperativeEEENS5_IJNSA_ILi128EEENSA_ILi64EEESH_EEENS_12float_e5m2_tENS5_IJlSD_lEEESK_SL_NS4_8TiledMMAINS4_8MMA_AtomIJNS4_4SM904GMMA30MMA_64x64x32_F32E5M2E5M2_SS_TNILNSP_7ScaleInE1ELSR_1EEEEEENS4_6LayoutINS5_IJSC_SD_SD_EEENS5_IJSD_NSA_ILi0EEESW_EEEEENS5_IJNS4_10UnderscoreESZ_SZ_EEEEENS4_23SM90_TMA_LOAD_MULTICASTENS4_14ComposedLayoutINS4_7SwizzleILi3ELi4ELi3EEENS4_18smem_ptr_flag_bitsILi8EEENSU_INS5_IJNSA_ILi8EEESH_EEENS5_IJSH_SD_EEEEEEEvNS4_8identityES12_S1C_vS1D_EENS_8epilogue10collective6detail29Sm90TmaWarpSpecializedAdapterINS1G_15DefaultEpilogueISK_SL_SL_NS1F_6thread17LinearCombinationISK_Li1EffLNS1K_9ScaleType4KindE0ELNS_15FloatRoundStyleE2ESK_EENS1_15EpilogueDefaultEEEEEvvEEEEvNT_6ParamsE --------------------------
	.section	.text._ZN7cutlass13device_kernelINS_4gemm6kernel13GemmUniversalIN4cute5tupleIJiiiiEEENS1_10collective13CollectiveMmaINS1_37MainloopSm90TmaGmmaWarpSpecializedFP8ILi9ENS5_IJNS4_1CILi4EEENSA_ILi2EEENSA_ILi1EEEEEENS1_35KernelTmaWarpSpecializedCooperativeEEENS5_IJNSA_ILi128EEENSA_ILi64EEESH_EEENS_12float_e5m2_tENS5_IJlSD_lEEESK_SL_NS4_8TiledMMAINS4_8MMA_AtomIJNS4_4SM904GMMA30MMA_64x64x32_F32E5M2E5M2_SS_TNILNSP_7ScaleInE1ELSR_1EEEEEENS4_6LayoutINS5_IJSC_SD_SD_EEENS5_IJSD_NSA_ILi0EEESW_EEEEENS5_IJNS4_10UnderscoreESZ_SZ_EEEEENS4_23SM90_TMA_LOAD_MULTICASTENS4_14ComposedLayoutINS4_7SwizzleILi3ELi4ELi3EEENS4_18smem_ptr_flag_bitsILi8EEENSU_INS5_IJNSA_ILi8EEESH_EEENS5_IJSH_SD_EEEEEEEvNS4_8identityES12_S1C_vS1D_EENS_8epilogue10collective6detail29Sm90TmaWarpSpecializedAdapterINS1G_15DefaultEpilogueISK_SL_SL_NS1F_6thread17LinearCombinationISK_Li1EffLNS1K_9ScaleType4KindE0ELNS_15FloatRoundStyleE2ESK_EENS1_15EpilogueDefaultEEEEEvvEEEEvNT_6ParamsE,"ax",@progbits
	.align	128
.text._ZN7cutlass13device_kernelINS_4gemm6kernel13GemmUniversalIN4cute5tupleIJiiiiEEENS1_10collective13CollectiveMmaINS1_37MainloopSm90TmaGmmaWarpSpecializedFP8ILi9ENS5_IJNS4_1CILi4EEENSA_ILi2EEENSA_ILi1EEEEEENS1_35KernelTmaWarpSpecializedCooperativeEEENS5_IJNSA_ILi128EEENSA_ILi64EEESH_EEENS_12float_e5m2_tENS5_IJlSD_lEEESK_SL_NS4_8TiledMMAINS4_8MMA_AtomIJNS4_4SM904GMMA30MMA_64x64x32_F32E5M2E5M2_SS_TNILNSP_7ScaleInE1ELSR_1EEEEEENS4_6LayoutINS5_IJSC_SD_SD_EEENS5_IJSD_NSA_ILi0EEESW_EEEEENS5_IJNS4_10UnderscoreESZ_SZ_EEEEENS4_23SM90_TMA_LOAD_MULTICASTENS4_14ComposedLayoutINS4_7SwizzleILi3ELi4ELi3EEENS4_18smem_ptr_flag_bitsILi8EEENSU_INS5_IJNSA_ILi8EEESH_EEENS5_IJSH_SD_EEEEEEEvNS4_8identityES12_S1C_vS1D_EENS_8epilogue10collective6detail29Sm90TmaWarpSpecializedAdapterINS1G_15DefaultEpilogueISK_SL_SL_NS1F_6thread17LinearCombinationISK_Li1EffLNS1K_9ScaleType4KindE0ELNS_15FloatRoundStyleE2ESK_EENS1_15EpilogueDefaultEEEEEvvEEEEvNT_6ParamsE:
        .type           _ZN7cutlass13device_kernelINS_4gemm6kernel13GemmUniversalIN4cute5tupleIJiiiiEEENS1_10collective13CollectiveMmaINS1_37MainloopSm90TmaGmmaWarpSpecializedFP8ILi9ENS5_IJNS4_1CILi4EEENSA_ILi2EEENSA_ILi1EEEEEENS1_35KernelTmaWarpSpecializedCooperativeEEENS5_IJNSA_ILi128EEENSA_ILi64EEESH_EEENS_12float_e5m2_tENS5_IJlSD_lEEESK_SL_NS4_8TiledMMAINS4_8MMA_AtomIJNS4_4SM904GMMA30MMA_64x64x32_F32E5M2E5M2_SS_TNILNSP_7ScaleInE1ELSR_1EEEEEENS4_6LayoutINS5_IJSC_SD_SD_EEENS5_IJSD_NSA_ILi0EEESW_EEEEENS5_IJNS4_10UnderscoreESZ_SZ_EEEEENS4_23SM90_TMA_LOAD_MULTICASTENS4_14ComposedLayoutINS4_7SwizzleILi3ELi4ELi3EEENS4_18smem_ptr_flag_bitsILi8EEENSU_INS5_IJNSA_ILi8EEESH_EEENS5_IJSH_SD_EEEEEEEvNS4_8identityES12_S1C_vS1D_EENS_8epilogue10collective6detail29Sm90TmaWarpSpecializedAdapterINS1G_15DefaultEpilogueISK_SL_SL_NS1F_6thread17LinearCombinationISK_Li1EffLNS1K_9ScaleType4KindE0ELNS_15FloatRoundStyleE2ESK_EENS1_15EpilogueDefaultEEEEEvvEEEEvNT_6ParamsE,@function
        .size           _ZN7cutlass13device_kernelINS_4gemm6kernel13GemmUniversalIN4cute5tupleIJiiiiEEENS1_10collective13CollectiveMmaINS1_37MainloopSm90TmaGmmaWarpSpecializedFP8ILi9ENS5_IJNS4_1CILi4EEENSA_ILi2EEENSA_ILi1EEEEEENS1_35KernelTmaWarpSpecializedCooperativeEEENS5_IJNSA_ILi128EEENSA_ILi64EEESH_EEENS_12float_e5m2_tENS5_IJlSD_lEEESK_SL_NS4_8TiledMMAINS4_8MMA_AtomIJNS4_4SM904GMMA30MMA_64x64x32_F32E5M2E5M2_SS_TNILNSP_7ScaleInE1ELSR_1EEEEEENS4_6LayoutINS5_IJSC_SD_SD_EEENS5_IJSD_NSA_ILi0EEESW_EEEEENS5_IJNS4_10UnderscoreESZ_SZ_EEEEENS4_23SM90_TMA_LOAD_MULTICASTENS4_14ComposedLayoutINS4_7SwizzleILi3ELi4ELi3EEENS4_18smem_ptr_flag_bitsILi8EEENSU_INS5_IJNSA_ILi8EEESH_EEENS5_IJSH_SD_EEEEEEEvNS4_8identityES12_S1C_vS1D_EENS_8epilogue10collective6detail29Sm90TmaWarpSpecializedAdapterINS1G_15DefaultEpilogueISK_SL_SL_NS1F_6thread17LinearCombinationISK_Li1EffLNS1K_9ScaleType4KindE0ELNS_15FloatRoundStyleE2ESK_EENS1_15EpilogueDefaultEEEEEvvEEEEvNT_6ParamsE,(.L_x_153 - _ZN7cutlass13device_kernelINS_4gemm6kernel13GemmUniversalIN4cute5tupleIJiiiiEEENS1_10collective13CollectiveMmaINS1_37MainloopSm90TmaGmmaWarpSpecializedFP8ILi9ENS5_IJNS4_1CILi4EEENSA_ILi2EEENSA_ILi1EEEEEENS1_35KernelTmaWarpSpecializedCooperativeEEENS5_IJNSA_ILi128EEENSA_ILi64EEESH_EEENS_12float_e5m2_tENS5_IJlSD_lEEESK_SL_NS4_8TiledMMAINS4_8MMA_AtomIJNS4_4SM904GMMA30MMA_64x64x32_F32E5M2E5M2_SS_TNILNSP_7ScaleInE1ELSR_1EEEEEENS4_6LayoutINS5_IJSC_SD_SD_EEENS5_IJSD_NSA_ILi0EEESW_EEEEENS5_IJNS4_10UnderscoreESZ_SZ_EEEEENS4_23SM90_TMA_LOAD_MULTICASTENS4_14ComposedLayoutINS4_7SwizzleILi3ELi4ELi3EEENS4_18smem_ptr_flag_bitsILi8EEENSU_INS5_IJNSA_ILi8EEESH_EEENS5_IJSH_SD_EEEEEEEvNS4_8identityES12_S1C_vS1D_EENS_8epilogue10collective6detail29Sm90TmaWarpSpecializedAdapterINS1G_15DefaultEpilogueISK_SL_SL_NS1F_6thread17LinearCombinationISK_Li1EffLNS1K_9ScaleType4KindE0ELNS_15FloatRoundStyleE2ESK_EENS1_15EpilogueDefaultEEEEEvvEEEEvNT_6ParamsE)
        .other          _ZN7cutlass13device_kernelINS_4gemm6kernel13GemmUniversalIN4cute5tupleIJiiiiEEENS1_10collective13CollectiveMmaINS1_37MainloopSm90TmaGmmaWarpSpecializedFP8ILi9ENS5_IJNS4_1CILi4EEENSA_ILi2EEENSA_ILi1EEEEEENS1_35KernelTmaWarpSpecializedCooperativeEEENS5_IJNSA_ILi128EEENSA_ILi64EEESH_EEENS_12float_e5m2_tENS5_IJlSD_lEEESK_SL_NS4_8TiledMMAINS4_8MMA_AtomIJNS4_4SM904GMMA30MMA_64x64x32_F32E5M2E5M2_SS_TNILNSP_7ScaleInE1ELSR_1EEEEEENS4_6LayoutINS5_IJSC_SD_SD_EEENS5_IJSD_NSA_ILi0EEESW_EEEEENS5_IJNS4_10UnderscoreESZ_SZ_EEEEENS4_23SM90_TMA_LOAD_MULTICASTENS4_14ComposedLayoutINS4_7SwizzleILi3ELi4ELi3EEENS4_18smem_ptr_flag_bitsILi8EEENSU_INS5_IJNSA_ILi8EEESH_EEENS5_IJSH_SD_EEEEEEEvNS4_8identityES12_S1C_vS1D_EENS_8epilogue10collective6detail29Sm90TmaWarpSpecializedAdapterINS1G_15DefaultEpilogueISK_SL_SL_NS1F_6thread17LinearCombinationISK_Li1EffLNS1K_9ScaleType4KindE0ELNS_15FloatRoundStyleE2ESK_EENS1_15EpilogueDefaultEEEEEvvEEEEvNT_6ParamsE,@"STO_CUDA_ENTRY STV_DEFAULT"
_ZN7cutlass13device_kernelINS_4gemm6kernel13GemmUniversalIN4cute5tupleIJiiiiEEENS1_10collective13CollectiveMmaINS1_37MainloopSm90TmaGmmaWarpSpecializedFP8ILi9ENS5_IJNS4_1CILi4EEENSA_ILi2EEENSA_ILi1EEEEEENS1_35KernelTmaWarpSpecializedCooperativeEEENS5_IJNSA_ILi128EEENSA_ILi64EEESH_EEENS_12float_e5m2_tENS5_IJlSD_lEEESK_SL_NS4_8TiledMMAINS4_8MMA_AtomIJNS4_4SM904GMMA30MMA_64x64x32_F32E5M2E5M2_SS_TNILNSP_7ScaleInE1ELSR_1EEEEEENS4_6LayoutINS5_IJSC_SD_SD_EEENS5_IJSD_NSA_ILi0EEESW_EEEEENS5_IJNS4_10UnderscoreESZ_SZ_EEEEENS4_23SM90_TMA_LOAD_MULTICASTENS4_14ComposedLayoutINS4_7SwizzleILi3ELi4ELi3EEENS4_18smem_ptr_flag_bitsILi8EEENSU_INS5_IJNSA_ILi8EEESH_EEENS5_IJSH_SD_EEEEEEEvNS4_8identityES12_S1C_vS1D_EENS_8epilogue10collective6detail29Sm90TmaWarpSpecializedAdapterINS1G_15DefaultEpilogueISK_SL_SL_NS1F_6thread17LinearCombinationISK_Li1EffLNS1K_9ScaleType4KindE0ELNS_15FloatRoundStyleE2ESK_EENS1_15EpilogueDefaultEEEEEvvEEEEvNT_6ParamsE:
[----:B------:R-:W-:Y:S01]  /*0000*/  LDC R1, c[0x0][0x28] ;  /* 0x00000a00ff017b82 */ /* 0x000fe20000000800 */
[----:B------:R-:W0:Y:S01]  /*0010*/  S2R R0, SR_TID.X ;  /* 0x0000000000007919 */ /* 0x000e220000002100 */
[----:B------:R-:W-:Y:S01]  /*0020*/  ELECT P0, URZ, PT ;  /* 0x00000000003f782f */ /* 0x000fe20003800000 */
[----:B------:R-:W-:Y:S01]  /*0030*/  BSSY B0, `(.L_x_0) ;  /* 0x000000f000007945 */ /* 0x000fe20003800000 */
[--C-:B0-----:R-:W-:Y:S02]  /*0040*/  SHF.R.U32.HI R2, RZ, 0x5, R0.reuse ;  /* 0x00000005ff027819 */ /* 0x101fe40000011600 */
[----:B------:R-:W-:-:S03]  /*0050*/  SHF.R.U32.HI R3, RZ, 0x7, R0 ;  /* 0x00000007ff037819 */ /* 0x000fc60000011600 */
[----:B------:R-:W0:Y:S04]  /*0060*/  SHFL.IDX PT, R7, R2, RZ, 0x1f ;  /* 0x00001fff02077589 */ /* 0x000e2800000e0000 */
[----:B------:R1:W2:Y:S01]  /*0070*/  SHFL.IDX PT, R4, R3, RZ, 0x1f ;  /* 0x00001fff03047589 */ /* 0x0002a200000e0000 */
[----:B0-----:R-:W-:-:S13]  /*0080*/  ISETP.NE.OR P0, PT, R7, RZ, !P0 ;  /* 0x000000ff0700720c */ /* 0x001fda0004705670 */
[----:B-12---:R-:W-:Y:S05]  /*0090*/  @P0 BRA `(.L_x_1) ;  /* 0x0000000000200947 */ /* 0x006fea0003800000 */
[----:B------:R-:W-:Y:S02]  /*00a0*/  ULDC.64 UR4, c[0x0][0x198] ;  /* 0x0000660000047ab9 */ /* 0x000fe40000000a00 */
[----:B------:R-:W-:Y:S02]  /*00b0*/  UIADD3 UR6, UP0, UR4, 0xf0, URZ ;  /* 0x000000f004067890 */ /* 0x000fe4000ff1e03f */
[----:B------:R-:W-:Y:S02]  /*00c0*/  UIADD3 UR4, UP1, UR4, 0x1f0, URZ ;  /* 0x000001f004047890 */ /* 0x000fe4000ff3e03f */
[----:B------:R-:W-:Y:S02]  /*00d0*/  UIADD3.X UR7, URZ, UR5, URZ, UP0, !UPT ;  /* 0x000000053f077290 */ /* 0x000fe400087fe43f */
[----:B------:R-:W-:-:S07]  /*00e0*/  UIADD3.X UR5, URZ, UR5, URZ, UP1, !UPT ;  /* 0x000000053f057290 */ /* 0x000fce0008ffe43f */
[----:B------:R0:W-:Y:S02]  /*00f0*/  UTMACCTL.PF [UR6] ;  /* 0x00000000060079b9 */ /* 0x0001e40008040000 */
[----:B------:R0:W-:Y:S02]  /*0100*/  UTMACCTL.PF [UR4] ;  /* 0x00000000040079b9 */ /* 0x0001e40008040000 */
[----:B0-----:R-:W-:Y:S01]  /*0110*/  NOP ;  /* 0x0000000000007918 */ /* 0x001fe20000000000 */
.L_x_1:
[----:B------:R-:W-:Y:S05]  /*0120*/  BSYNC B0 ;  /* 0x0000000000007941 */ /* 0x000fea0003800000 */
.L_x_0:
[----:B------:R-:W0:Y:S02]  /*0130*/  SHFL.IDX PT, R3, R2, RZ, 0x1f ;  /* 0x00001fff02037589 */ /* 0x000e2400000e0000 */
[----:B0-----:R-:W-:-:S13]  /*0140*/  ISETP.NE.AND P0, PT, R3, RZ, PT ;  /* 0x000000ff0300720c */ /* 0x001fda0003f05270 */
[----:B------:R-:W-:Y:S05]  /*0150*/  @P0 BRA `(.L_x_2) ;  /* 0x00000000008c0947 */ /* 0x000fea0003800000 */
[----:B------:R-:W-:Y:S01]  /*0160*/  ELECT P0, URZ, PT ;  /* 0x00000000003f782f */ /* 0x000fe20003800000 */
[----:B------:R-:W-:-:S12]  /*0170*/  BSSY B0, `(.L_x_2) ;  /* 0x0000021000007945 */ /* 0x000fd80003800000 */
[----:B------:R-:W-:Y:S05]  /*0180*/  @!P0 BRA `(.L_x_3) ;  /* 0x00000000007c8947 */ /* 0x000fea0003800000 */
[----:B------:R-:W0:Y:S01]  /*0190*/  S2UR UR8, SR_CgaCtaId ;  /* 0x00000000000879c3 */ /* 0x000e220000008800 */
[----:B------:R-:W-:Y:S01]  /*01a0*/  UMOV UR4, 0x400 ;  /* 0x0000040000047882 */ /* 0x000fe20000000000 */
[----:B------:R-:W-:Y:S01]  /*01b0*/  UMOV UR5, 0x1 ;  /* 0x0000000100057882 */ /* 0x000fe20000000000 */
[----:B------:R-:W-:Y:S02]  /*01c0*/  UMOV UR6, 0xa ;  /* 0x0000000a00067882 */ /* 0x000fe40000000000 */
[----:B------:R-:W-:-:S04]  /*01d0*/  UIADD3 UR6, -UR6, 0x100000, URZ ;  /* 0x0010000006067890 */ /* 0x000fc8000fffe13f */
[----:B------:R-:W-:Y:S02]  /*01e0*/  USHF.L.U32 UR7, UR6, 0xb, URZ ;  /* 0x0000000b06077899 */ /* 0x000fe4000800063f */
[----:B------:R-:W-:Y:S02]  /*01f0*/  USHF.L.U32 UR6, UR6, 0x1, URZ ;  /* 0x0000000106067899 */ /* 0x000fe4000800063f */
[----:B0-----:R-:W-:Y:S02]  /*0200*/  ULEA UR8, UR8, UR4, 0x18 ;  /* 0x0000000408087291 */ /* 0x001fe4000f8ec03f */
[----:B------:R-:W-:-:S04]  /*0210*/  UIADD3 UR4, -UR5, 0x100000, URZ ;  /* 0x0010000005047890 */ /* 0x000fc8000fffe13f */
[----:B------:R-:W-:Y:S02]  /*0220*/  USHF.L.U32 UR5, UR4, 0xb, URZ ;  /* 0x0000000b04057899 */ /* 0x000fe4000800063f */
[----:B------:R-:W-:Y:S01]  /*0230*/  USHF.L.U32 UR4, UR4, 0x1, URZ ;  /* 0x0000000104047899 */ /* 0x000fe2000800063f */
[----:B------:R-:W0:Y:S11]  /*0240*/  FENCE.VIEW.ASYNC.S ;  /* 0x00000000000073c6 */ /* 0x000e360000000000 */
[----:B0-----:R0:W1:Y:S01]  /*0250*/  SYNCS.EXCH.64 URZ, [UR8], UR4 ;  /* 0x00000004083f75b2 */ /* 0x0010620008000100 */
[----:B------:R0:W2:Y:S01]  /*0260*/  SYNCS.EXCH.64 URZ, [UR8+0x48], UR6 ;  /* 0x00004806083f75b2 */ /* 0x0000a20008000100 */
[----:B------:R0:W3:Y:S01]  /*0270*/  SYNCS.EXCH.64 URZ, [UR8+0x8], UR4 ;  /* 0x00000804083f75b2 */ /* 0x0000e20008000100 */
[----:B------:R0:W4:Y:S01]  /*0280*/  SYNCS.EXCH.64 URZ, [UR8+0x50], UR6 ;  /* 0x00005006083f75b2 */ /* 0x0001220008000100 */
[----:B------:R0:W0:Y:S01]  /*0290*/  SYNCS.EXCH.64 URZ, [UR8+0x10], UR4 ;  /* 0x00001004083f75b2 */ /* 0x0000220008000100 */
        /* <DEDUP_REMOVED lines=13> */
[----:B------:R-:W-:Y:S01]  /*0370*/  NOP ;  /* 0x0000000000007918 */ /* 0x000fe20000000000 */
.L_x_3:
[----:B0-----:R-:W-:Y:S05]  /*0380*/  BSYNC B0 ;  /* 0x0000000000007941 */ /* 0x001fea0003800000 */
.L_x_2:
[----:B------:R-:W-:Y:S01]  /*0390*/  SHF.R.S32.HI R5, RZ, 0x1f, R0 ;  /* 0x0000001fff057819 */ /* 0x000fe20000011400 */
[----:B------:R-:W0:Y:S01]  /*03a0*/  SHFL.IDX PT, R2, R2, RZ, 0x1f ;  /* 0x00001fff02027589 */ /* 0x000e2200000e0000 */
[----:B------:R-:W5:Y:S01]  /*03b0*/  S2UR UR8, SR_CTAID.X ;  /* 0x00000000000879c3 */ /* 0x000f620000002500 */
[----:B------:R-:W-:Y:S02]  /*03c0*/  ELECT P0, URZ, PT ;  /* 0x00000000003f782f */ /* 0x000fe40003800000 */
[----:B------:R-:W-:Y:S01]  /*03d0*/  LEA.HI R5, R5, R0, RZ, 0x7 ;  /* 0x0000000005057211 */ /* 0x000fe200078f38ff */
[----:B------:R-:W1:Y:S01]  /*03e0*/  S2R R8, SR_CTAID.Y ;  /* 0x0000000000087919 */ /* 0x000e620000002600 */
[----:B------:R-:W-:Y:S01]  /*03f0*/  ULDC UR4, c[0x0][0x150] ;  /* 0x0000540000047ab9 */ /* 0x000fe20000000800 */
[----:B------:R-:W-:Y:S01]  /*0400*/  VIADD R16, R4, 0xffffffff ;  /* 0xffffffff04107836 */ /* 0x000fe20000000000 */
[----:B------:R-:W-:Y:S01]  /*0410*/  LOP3.LUT R5, R5, 0xffffff80, RZ, 0xc0, !PT ;  /* 0xffffff8005057812 */ /* 0x000fe200078ec0ff */
[----:B------:R-:W-:Y:S01]  /*0420*/  NOP ;  /* 0x0000000000007918 */ /* 0x000fe20000000000 */
[----:B------:R-:W2:Y:S01]  /*0430*/  LDC R12, c[0x0][0x144] ;  /* 0x00005100ff0c7b82 */ /* 0x000ea20000000800 */
[----:B------:R-:W-:Y:S01]  /*0440*/  NOP ;  /* 0x0000000000007918 */ /* 0x000fe20000000000 */
[----:B------:R-:W-:Y:S01]  /*0450*/  ISETP.GE.U32.AND P6, PT, R16, 0x2, PT ;  /* 0x000000021000780c */ /* 0x000fe20003fc6070 */
[----:B------:R-:W-:Y:S01]  /*0460*/  IMAD.IADD R5, R0, 0x1, -R5 ;  /* 0x0000000100057824 */ /* 0x000fe200078e0a05 */
[----:B------:R-:W-:-:S04]  /*0470*/  ISETP.NE.AND P3, PT, R4, RZ, PT ;  /* 0x000000ff0400720c */ /* 0x000fc80003f65270 */
[----:B------:R-:W-:Y:S01]  /*0480*/  SHF.R.S32.HI R6, RZ, 0x1f, R5 ;  /* 0x0000001fff067819 */ /* 0x000fe20000011405 */
[----:B------:R-:W3:Y:S03]  /*0490*/  LDC R13, c[0x0][0x140] ;  /* 0x00005000ff0d7b82 */ /* 0x000ee60000000800 */
[----:B------:R-:W-:Y:S02]  /*04a0*/  LEA.HI R6, R6, R5, RZ, 0x3 ;  /* 0x0000000506067211 */ /* 0x000fe400078f18ff */
[----:B0-----:R-:W-:Y:S02]  /*04b0*/  ISETP.NE.OR P0, PT, R2, RZ, !P0 ;  /* 0x000000ff0200720c */ /* 0x001fe40004705670 */
[--C-:B------:R-:W-:Y:S02]  /*04c0*/  SHF.R.S32.HI R2, RZ, 0x3, R6.reuse ;  /* 0x00000003ff027819 */ /* 0x100fe40000011406 */
[----:B------:R-:W-:-:S02]  /*04d0*/  SHF.R.S32.HI R11, RZ, 0x1f, R6 ;  /* 0x0000001fff0b7819 */ /* 0x000fc40000011406 */
[----:B------:R-:W-:Y:S02]  /*04e0*/  SHF.R.S32.HI R6, RZ, 0x1f, R3 ;  /* 0x0000001fff067819 */ /* 0x000fe40000011403 */
[----:B-----5:R-:W-:Y:S02]  /*04f0*/  I2FP.F32.U32 R10, UR8 ;  /* 0x00000008000a7c45 */ /* 0x020fe40008201000 */
[----:B------:R-:W-:Y:S02]  /*0500*/  LEA.HI R11, R11, R2, RZ, 0x2 ;  /* 0x000000020b0b7211 */ /* 0x000fe400078f10ff */
[----:B------:R-:W-:Y:S01]  /*0510*/  LEA.HI R6, R6, R3, RZ, 0x2 ;  /* 0x0000000306067211 */ /* 0x000fe200078f10ff */
[----:B------:R-:W-:Y:S01]  /*0520*/  FMUL R10, R10, UR4 ;  /* 0x000000040a0a7c20 */ /* 0x000fe20008400000 */
[----:B------:R-:W-:Y:S01]  /*0530*/  LOP3.LUT R11, R11, 0xfffffffc, RZ, 0xc0, !PT ;  /* 0xfffffffc0b0b7812 */ /* 0x000fe200078ec0ff */
[----:B------:R-:W-:Y:S01]  /*0540*/  VOTEU.ALL UP0, P0 ;  /* 0x00000000003f7886 */ /* 0x000fe20000000000 */
[----:B------:R-:W-:Y:S01]  /*0550*/  LOP3.LUT R6, R6, 0x3ffffffc, RZ, 0xc0, !PT ;  /* 0x3ffffffc06067812 */ /* 0x000fe200078ec0ff */
[----:B------:R-:W-:Y:S01]  /*0560*/  ULDC UR4, c[0x0][0x154] ;  /* 0x0000550000047ab9 */ /* 0x000fe20000000800 */
[----:B---3--:R-:W-:Y:S01]  /*0570*/  ISETP.EQ.U32.AND P2, PT, R13, 0x1, PT ;  /* 0x000000010d00780c */ /* 0x008fe20003f42070 */
[----:B------:R-:W-:Y:S01]  /*0580*/  IMAD.IADD R11, R2, 0x1, -R11 ;  /* 0x00000001020b7824 */ /* 0x000fe200078e0a0b */
[----:B------:R-:W0:Y:S01]  /*0590*/  F2I.U32.TRUNC.NTZ R10, R10 ;  /* 0x0000000a000a7305 */ /* 0x000e22000020f000 */
[----:B------:R-:W-:Y:S01]  /*05a0*/  IMAD.IADD R6, R3, 0x1, -R6 ;  /* 0x0000000103067824 */ /* 0x000fe200078e0a06 */
[----:B-1----:R-:W-:Y:S01]  /*05b0*/  I2FP.F32.U32 R2, R8 ;  /* 0x0000000800027245 */ /* 0x002fe20000201000 */
[----:B------:R-:W1:Y:S01]  /*05c0*/  @!UP0 S2UR UR7, SR_CgaCtaId ;  /* 0x00000000000789c3 */ /* 0x000e620000008800 */
[----:B------:R-:W-:Y:S01]  /*05d0*/  @!UP0 UMOV UR6, 0x400 ;  /* 0x0000040000068882 */ /* 0x000fe20000000000 */
[----:B------:R-:W-:Y:S01]  /*05e0*/  IMAD R6, R6, 0x4, R11 ;  /* 0x0000000406067824 */ /* 0x000fe200078e020b */
[----:B------:R-:W-:-:S04]  /*05f0*/  VOTEU.ALL UP1, P0 ;  /* 0x00000000003f7886 */ /* 0x000fc80000020000 */
[----:B------:R-:W-:-:S04]  /*0600*/  SHF.R.S32.HI R3, RZ, 0x1f, R6 ;  /* 0x0000001fff037819 */ /* 0x000fc80000011406 */
[----:B------:R-:W-:Y:S01]  /*0610*/  LEA.HI R3, R3, R6, RZ, 0x2 ;  /* 0x0000000603037211 */ /* 0x000fe200078f10ff */
[----:B0-----:R-:W-:-:S03]  /*0620*/  IMAD.MOV R11, RZ, RZ, -R10 ;  /* 0x000000ffff0b7224 */ /* 0x001fc600078e0a0a */
[----:B------:R-:W-:Y:S01]  /*0630*/  LOP3.LUT R3, R3, 0xfffffffc, RZ, 0xc0, !PT ;  /* 0xfffffffc03037812 */ /* 0x000fe200078ec0ff */
[----:B--2---:R-:W-:Y:S02]  /*0640*/  IMAD R10, R12, R11, UR8 ;  /* 0x000000080c0a7e24 */ /* 0x004fe4000f8e020b */
[----:B------:R-:W-:Y:S01]  /*0650*/  FMUL R12, R2, UR4 ;  /* 0x00000004020c7c20 */ /* 0x000fe20008400000 */
[----:B------:R-:W0:Y:S01]  /*0660*/  LDC R11, c[0x0][0x148] ;  /* 0x00005200ff0b7b82 */ /* 0x000e220000000800 */
[----:B------:R-:W-:Y:S01]  /*0670*/  SHF.R.S32.HI R2, RZ, 0x1f, R7 ;  /* 0x0000001fff027819 */ /* 0x000fe20000011407 */
[----:B------:R-:W-:Y:S01]  /*0680*/  IMAD.IADD R3, R6, 0x1, -R3 ;  /* 0x0000000106037824 */ /* 0x000fe200078e0a03 */
[----:B------:R-:W-:Y:S02]  /*0690*/  UMOV UR4, 0x20 ;  /* 0x0000002000047882 */ /* 0x000fe40000000000 */
[----:B------:R-:W2:Y:S01]  /*06a0*/  F2I.U32.TRUNC.NTZ R12, R12 ;  /* 0x0000000c000c7305 */ /* 0x000ea2000020f000 */
[----:B------:R-:W-:Y:S01]  /*06b0*/  LEA.HI R2, R2, R7, RZ, 0x2 ;  /* 0x0000000702027211 */ /* 0x000fe200078f10ff */
[----:B------:R-:W-:-:S04]  /*06c0*/  @!UP0 UIADD3 UR4, -UR4, 0x100000, URZ ;  /* 0x0010000004048890 */ /* 0x000fc8000fffe13f */
[----:B------:R-:W-:Y:S02]  /*06d0*/  @!UP0 USHF.L.U32 UR5, UR4, 0xb, URZ ;  /* 0x0000000b04058899 */ /* 0x000fe4000800063f */
[----:B------:R-:W-:Y:S01]  /*06e0*/  @!UP0 USHF.L.U32 UR4, UR4, 0x1, URZ ;  /* 0x0000000104048899 */ /* 0x000fe2000800063f */
[----:B------:R-:W-:Y:S01]  /*06f0*/  ISETP.NE.AND P4, PT, R3, R10, PT ;  /* 0x0000000a0300720c */ /* 0x000fe20003f85270 */
[----:B------:R-:W-:Y:S01]  /*0700*/  IMAD.SHL.U32 R3, R6, 0x4, RZ ;  /* 0x0000000406037824 */ /* 0x000fe200078e00ff */
[----:B------:R-:W-:Y:S01]  /*0710*/  LOP3.LUT R2, R2, 0xfffffffc, RZ, 0xc0, !PT ;  /* 0xfffffffc02027812 */ /* 0x000fe200078ec0ff */
[----:B-1----:R-:W-:Y:S01]  /*0720*/  @!UP0 ULEA UR6, UR7, UR6, 0x18 ;  /* 0x0000000607068291 */ /* 0x002fe2000f8ec03f */
[----:B------:R-:W-:Y:S02]  /*0730*/  VOTEU.ALL UP0, P0 ;  /* 0x00000000003f7886 */ /* 0x000fe40000000000 */
[----:B------:R-:W-:Y:S01]  /*0740*/  LOP3.LUT R3, R6, 0xc, R3, 0x78, !PT ;  /* 0x0000000c06037812 */ /* 0x000fe200078e7803 */
[----:B------:R-:W-:Y:S01]  /*0750*/  IMAD.IADD R7, R7, 0x1, -R2 ;  /* 0x0000000107077824 */ /* 0x000fe200078e0a02 */
[----:B------:R-:W-:Y:S01]  /*0760*/  LOP3.LUT P0, RZ, R5, 0x7, RZ, 0xc0, !PT ;  /* 0x0000000705ff7812 */ /* 0x000fe2000780c0ff */
[----:B------:R-:W-:-:S02]  /*0770*/  IMAD.MOV.U32 R6, RZ, RZ, 0x1 ;  /* 0x00000001ff067424 */ /* 0x000fc400078e00ff */
[----:B--2---:R-:W-:Y:S02]  /*0780*/  IMAD.MOV R20, RZ, RZ, -R12 ;  /* 0x000000ffff147224 */ /* 0x004fe400078e0a0c */
[----:B------:R-:W-:Y:S02]  /*0790*/  @P4 SHF.R.S32.HI R2, RZ, 0x1f, R3 ;  /* 0x0000001fff024819 */ /* 0x000fe40000011403 */
[----:B------:R-:W-:Y:S01]  /*07a0*/  ISETP.NE.AND P1, PT, R7, 0x3, PT ;  /* 0x000000030700780c */ /* 0x000fe20003f25270 */
[----:B0-----:R-:W-:Y:S01]  /*07b0*/  IMAD R13, R11, R20, R8 ;  /* 0x000000140b0d7224 */ /* 0x001fe200078e0208 */
[----:B------:R-:W-:Y:S01]  /*07c0*/  @P4 LEA.HI R2, R2, R3, RZ, 0x2 ;  /* 0x0000000302024211 */ /* 0x000fe200078f10ff */
[----:B------:R-:W0:Y:S02]  /*07d0*/  FENCE.VIEW.ASYNC.S ;  /* 0x00000000000073c6 */ /* 0x000e240000000000 */
[----:B0-----:R0:W1:Y:S01]  /*07e0*/  @!UP0 SYNCS.EXCH.64 URZ, [UR6+0xa0], UR4 ;  /* 0x0000a004063f85b2 */ /* 0x0010620008000100 */
[----:B------:R-:W-:-:S02]  /*07f0*/  ISETP.EQ.OR P1, PT, R7, RZ, !P1 ;  /* 0x000000ff0700720c */ /* 0x000fc40004f22670 */
[----:B------:R-:W-:Y:S02]  /*0800*/  @P4 SHF.R.S32.HI R2, RZ, 0x2, R2 ;  /* 0x00000002ff024819 */ /* 0x000fe40000011402 */
[----:B------:R-:W-:Y:S02]  /*0810*/  ISETP.LT.U32.AND P0, PT, R3, 0x8, !P0 ;  /* 0x000000080300780c */ /* 0x000fe40004701070 */
[----:B------:R-:W-:Y:S02]  /*0820*/  @P4 ISETP.NE.AND P5, PT, R2, R13, PT ;  /* 0x0000000d0200420c */ /* 0x000fe40003fa5270 */
[----:B------:R-:W-:Y:S02]  /*0830*/  ISETP.EQ.AND P1, PT, R4, RZ, P1 ;  /* 0x000000ff0400720c */ /* 0x000fe40000f22270 */
[----:B------:R-:W-:Y:S02]  /*0840*/  SEL R5, RZ, 0x1, !P0 ;  /* 0x00000001ff057807 */ /* 0x000fe40004000000 */
[----:B------:R-:W-:-:S02]  /*0850*/  @P4 SEL R6, RZ, 0x1, P5 ;  /* 0x00000001ff064807 */ /* 0x000fc40002800000 */
[----:B------:R-:W-:Y:S01]  /*0860*/  SEL R2, RZ, 0x1, !P1 ;  /* 0x00000001ff027807 */ /* 0x000fe20004800000 */
[----:B------:R0:W2:Y:S01]  /*0870*/  @!UP1 SYNCS.EXCH.64 URZ, [UR6+0xa8], UR4 ;  /* 0x0000a804063f95b2 */ /* 0x0000a20008000100 */
[----:B------:R-:W-:Y:S01]  /*0880*/  LOP3.LUT R6, R6, R5, RZ, 0xc0, !PT ;  /* 0x0000000506067212 */ /* 0x000fe200078ec0ff */
[----:B------:R-:W-:Y:S01]  /*0890*/  NOP ;  /* 0x0000000000007918 */ /* 0x000fe20000000000 */
[----:B------:R-:W-:Y:S01]  /*08a0*/  SEL R2, R2, 0x2, P6 ;  /* 0x0000000202027807 */ /* 0x000fe20003000000 */
[----:B------:R-:W-:Y:S06]  /*08b0*/  @!P2 BRA `(.L_x_4) ;  /* 0x000000000008a947 */ /* 0x000fec0003800000 */
[----:B-12-4-:R-:W-:Y:S01]  /*08c0*/  UCGABAR_ARV ;  /* 0x00000000000079c7 */ /* 0x016fe20008000000 */
[----:B------:R-:W-:Y:S05]  /*08d0*/  BRA `(.L_x_5) ;  /* 0x0000000000047947 */ /* 0x000fea0003800000 */
.L_x_4:
[----:B-12-4-:R-:W-:Y:S01]  /*08e0*/  NOP ;  /* 0x0000000000007918 */ /* 0x016fe20000000000 */
.L_x_5:
[----:B------:R-:W1:Y:S01]  /*08f0*/  LDC R4, c[0x0][0x65c] ;  /* 0x00019700ff047b82 */ /* 0x000e620000000800 */
[----:B------:R-:W-:Y:S01]  /*0900*/  IMAD.MOV.U32 R5, RZ, RZ, RZ ;  /* 0x000000ffff057224 */ /* 0x000fe200078e00ff */
[----:B-1----:R-:W-:Y:S01]  /*0910*/  ISETP.NE.AND P4, PT, R4, 0x1, PT ;  /* 0x000000010400780c */ /* 0x002fe20003f85270 */
[----:B------:R-:W-:-:S12]  /*0920*/  IMAD.U32 R4, RZ, RZ, UR8 ;  /* 0x00000008ff047e24 */ /* 0x000fd8000f8e00ff */
[----:B------:R-:W1:Y:S01]  /*0930*/  @P4 LDC R15, c[0x0][0x10] ;  /* 0x00000400ff0f4b82 */ /* 0x000e620000000800 */
[----:B------:R-:W-:Y:S02]  /*0940*/  @P4 IMAD.MOV.U32 R9, RZ, RZ, RZ ;  /* 0x000000ffff094224 */ /* 0x000fe400078e00ff */
[----:B------:R-:W-:-:S05]  /*0950*/  @P4 IMAD.MOV.U32 R17, RZ, RZ, RZ ;  /* 0x000000ffff114224 */ /* 0x000fca00078e00ff */
[----:B------:R-:W2:Y:S01]  /*0960*/  @!P4 LDC R13, c[0x0][0xc] ;  /* 0x00000300ff0dcb82 */ /* 0x000ea20000000800 */
[----:B-1----:R-:W-:-:S04]  /*0970*/  @P4 IMAD.WIDE.U32 R14, R15, UR8, R8 ;  /* 0x000000080f0e4c25 */ /* 0x002fc8000f8e0008 */
[----:B--2---:R-:W-:-:S04]  /*0980*/  @!P4 IMAD.WIDE.U32 R12, R8, R13, R4 ;  /* 0x0000000d080cc225 */ /* 0x004fc800078e0004 */
[----:B------:R-:W-:Y:S02]  /*0990*/  @P4 IMAD.MOV.U32 R4, RZ, RZ, R14 ;  /* 0x000000ffff044224 */ /* 0x000fe400078e000e */
[----:B------:R-:W-:Y:S02]  /*09a0*/  @P4 IMAD.IADD R5, R15, 0x1, R17 ;  /* 0x000000010f054824 */ /* 0x000fe400078e0211 */
[----:B------:R-:W-:Y:S02]  /*09b0*/  @!P4 IMAD.MOV.U32 R4, RZ, RZ, R12 ;  /* 0x000000ffff04c224 */ /* 0x000fe400078e000c */
[----:B------:R-:W-:Y:S01]  /*09c0*/  @!P4 IMAD.MOV.U32 R5, RZ, RZ, R13 ;  /* 0x000000ffff05c224 */ /* 0x000fe200078e000d */
[----:B------:R-:W-:Y:S06]  /*09d0*/  @!P2 BRA `(.L_x_6) ;  /* 0x00000000000ca947 */ /* 0x000fec0003800000 */
[----:B------:R-:W-:Y:S01]  /*09e0*/  UCGABAR_WAIT ;  /* 0x0000000000007dc7 */ /* 0x000fe20008000000 */
[----:B------:R-:W-:Y:S01]  /*09f0*/  CCTL.IVALL ;  /* 0x00000000ff00798f */ /* 0x000fe20002000000 */
[----:B------:R-:W-:Y:S05]  /*0a00*/  BRA `(.L_x_7) ;  /* 0x0000000000047947 */ /* 0x000fea0003800000 */
.L_x_6:
[----:B------:R-:W-:Y:S06]  /*0a10*/  BAR.SYNC.DEFER_BLOCKING 0x0 ;  /* 0x0000000000007b1d */ /* 0x000fec0000010000 */
.L_x_7:
[----:B------:R-:W-:Y:S05]  /*0a20*/  @!P3 BRA `(.L_x_8) ;  /* 0x0000004c0054b947 */ /* 0x000fea0003800000 */
[----:B------:R-:W-:-:S13]  /*0a30*/  ISETP.GT.U32.AND P0, PT, R16, 0x1, PT ;  /* 0x000000011000780c */ /* 0x000fda0003f04070 */
[----:B0-----:R-:W-:Y:S05]  /*0a40*/  @P0 EXIT ;  /* 0x000000000000094d */ /* 0x001fea0003800000 */
[----:B------:R-:W-:Y:S01]  /*0a50*/  ULDC.64 UR4, c[0x0][0x650] ;  /* 0x0001940000047ab9 */ /* 0x000fe20000000a00 */
[----:B------:R-:W-:Y:S01]  /*0a60*/  PRMT R14, RZ, 0x7610, R14 ;  /* 0x00007610ff0e7816 */ /* 0x000fe2000000000e */
[----:B------:R-:W-:Y:S01]  /*0a70*/  IMAD.MOV.U32 R71, RZ, RZ, -0x1 ;  /* 0xffffffffff477424 */ /* 0x000fe200078e00ff */
[----:B------:R-:W-:Y:S01]  /*0a80*/  ISETP.GE.U32.AND P0, PT, R4, UR4, PT ;  /* 0x0000000404007c0c */ /* 0x000fe2000bf06070 */
[----:B------:R-:W-:Y:S02]  /*0a90*/  IMAD.MOV.U32 R15, RZ, RZ, -0x1 ;  /* 0xffffffffff0f7424 */ /* 0x000fe400078e00ff */
[----:B------:R-:W-:Y:S01]  /*0aa0*/  IMAD.MOV.U32 R73, RZ, RZ, -0x1 ;  /* 0xffffffffff497424 */ /* 0x000fe200078e00ff */
[----:B------:R-:W-:-:S13]  /*0ab0*/  ISETP.GE.U32.AND.EX P0, PT, R5, UR5, PT, P0 ;  /* 0x0000000505007c0c */ /* 0x000fda000bf06100 */
[----:B------:R-:W-:Y:S05]  /*0ac0*/  @P0 BRA `(.L_x_9) ;  /* 0x0000000400240947 */ /* 0x000fea0003800000 */
[----:B------:R-:W0:Y:S01]  /*0ad0*/  LDC.64 R22, c[0x0][0x628] ;  /* 0x00018a00ff167b82 */ /* 0x000e220000000a00 */
[----:B------:R-:W-:Y:S02]  /*0ae0*/  IMAD.MOV.U32 R12, RZ, RZ, R4 ;  /* 0x000000ffff0c7224 */ /* 0x000fe400078e0004 */
[----:B------:R-:W-:-:S05]  /*0af0*/  IMAD.MOV.U32 R13, RZ, RZ, R5 ;  /* 0x000000ffff0d7224 */ /* 0x000fca00078e0005 */
[----:B------:R-:W1:Y:S08]  /*0b00*/  LDC R18, c[0x0][0x630] ;  /* 0x00018c00ff127b82 */ /* 0x000e700000000800 */
[----:B------:R-:W2:Y:S01]  /*0b10*/  LDC.64 R24, c[0x0][0x620] ;  /* 0x00018800ff187b82 */ /* 0x000ea20000000a00 */
[----:B0-----:R-:W-:-:S04]  /*0b20*/  ISETP.NE.U32.AND P0, PT, R22, RZ, PT ;  /* 0x000000ff1600720c */ /* 0x001fc80003f05070 */
[----:B------:R-:W-:-:S13]  /*0b30*/  ISETP.NE.AND.EX P0, PT, R23, RZ, PT, P0 ;  /* 0x000000ff1700720c */ /* 0x000fda0003f05300 */
[----:B-12---:R-:W-:Y:S05]  /*0b40*/  @!P0 BRA `(.L_x_10) ;  /* 0x0000000000288947 */ /* 0x006fea0003800000 */
[----:B------:R-:W0:Y:S02]  /*0b50*/  LDC R7, c[0x0][0x634] ;  /* 0x00018d00ff077b82 */ /* 0x000e240000000800 */
[----:B0-----:R-:W-:-:S05]  /*0b60*/  IADD3 R7, P0, R4, R7, RZ ;  /* 0x0000000704077210 */ /* 0x001fca0007f1e0ff */
[----:B------:R-:W-:-:S04]  /*0b70*/  IMAD.X R19, RZ, RZ, R5, P0 ;  /* 0x000000ffff137224 */ /* 0x000fc800000e0605 */
[----:B------:R-:W-:-:S04]  /*0b80*/  IMAD.WIDE.U32 R12, R19, R22, RZ ;  /* 0x00000016130c7225 */ /* 0x000fc800078e00ff */
[----:B------:R-:W-:-:S04]  /*0b90*/  IMAD.WIDE.U32 R14, P0, R7, R23, R12 ;  /* 0x00000017070e7225 */ /* 0x000fc8000780000c */
[----:B------:R-:W-:-:S04]  /*0ba0*/  IMAD.WIDE.U32 R12, R7, R22, RZ ;  /* 0x00000016070c7225 */ /* 0x000fc800078e00ff */
[----:B------:R-:W-:Y:S01]  /*0bb0*/  IMAD.X R17, RZ, RZ, RZ, P0 ;  /* 0x000000ffff117224 */ /* 0x000fe200000e06ff */
[----:B------:R-:W-:Y:S01]  /*0bc0*/  IADD3 RZ, P0, R13, R14, RZ ;  /* 0x0000000e0dff7210 */ /* 0x000fe20007f1e0ff */
[----:B------:R-:W-:-:S04]  /*0bd0*/  IMAD.MOV.U32 R16, RZ, RZ, R15 ;  /* 0x000000ffff107224 */ /* 0x000fc800078e000f */
[----:B------:R-:W-:-:S08]  /*0be0*/  IMAD.WIDE.U32.X R12, R19, R23, R16, P0 ;  /* 0x00000017130c7225 */ /* 0x000fd000000e0410 */
.L_x_10:
[----:B------:R-:W0:Y:S01]  /*0bf0*/  LDC.64 R28, c[0x0][0x640] ;  /* 0x00019000ff1c7b82 */ /* 0x000e220000000a00 */
[--C-:B------:R-:W-:Y:S01]  /*0c00*/  SHF.R.U64 R73, R12, R18, R13.reuse ;  /* 0x000000120c497219 */ /* 0x100fe2000000120d */
[----:B------:R-:W-:Y:S01]  /*0c10*/  IMAD R27, R11, R20, R8 ;  /* 0x000000140b1b7224 */ /* 0x000fe200078e0208 */
[----:B------:R-:W-:Y:S01]  /*0c20*/  SHF.R.U32.HI R7, RZ, R18, R13 ;  /* 0x00000012ff077219 */ /* 0x000fe2000001160d */
[----:B------:R-:W-:Y:S01]  /*0c30*/  IMAD.MOV.U32 R23, RZ, RZ, 0x1 ;  /* 0x00000001ff177424 */ /* 0x000fe200078e00ff */
[----:B------:R-:W-:-:S03]  /*0c40*/  IADD3 R9, P0, RZ, -R73, RZ ;  /* 0x80000049ff097210 */ /* 0x000fc60007f1e0ff */
[----:B------:R-:W1:Y:S02]  /*0c50*/  LDC R22, c[0x0][0x618] ;  /* 0x00018600ff167b82 */ /* 0x000e640000000800 */
[----:B------:R-:W-:Y:S02]  /*0c60*/  IMAD.X R7, RZ, RZ, ~R7, P0 ;  /* 0x000000ffff077224 */ /* 0x000fe400000e0e07 */
[----:B------:R-:W-:-:S04]  /*0c70*/  IMAD.WIDE.U32 R12, R9, R24, R4 ;  /* 0x00000018090c7225 */ /* 0x000fc800078e0004 */
[----:B------:R-:W2:Y:S01]  /*0c80*/  LDC R18, c[0x0][0x608] ;  /* 0x00018200ff127b82 */ /* 0x000ea20000000800 */
[----:B------:R-:W-:Y:S02]  /*0c90*/  IMAD R14, R7, R24, RZ ;  /* 0x00000018070e7224 */ /* 0x000fe400078e02ff */
[----:B------:R-:W-:Y:S02]  /*0ca0*/  IMAD.MOV.U32 R7, RZ, RZ, -0x1 ;  /* 0xffffffffff077424 */ /* 0x000fe400078e00ff */
[----:B------:R-:W-:-:S03]  /*0cb0*/  IMAD R9, R9, R25, R14 ;  /* 0x0000001909097224 */ /* 0x000fc600078e020e */
[----:B------:R-:W3:Y:S01]  /*0cc0*/  LDC R26, c[0x0][0x658] ;  /* 0x00019600ff1a7b82 */ /* 0x000ee20000000800 */
[----:B------:R-:W-:Y:S01]  /*0cd0*/  IMAD.IADD R9, R13, 0x1, R9 ;  /* 0x000000010d097824 */ /* 0x000fe200078e0209 */
[----:B0-----:R-:W-:-:S04]  /*0ce0*/  ISETP.NE.U32.AND P0, PT, R28, RZ, PT ;  /* 0x000000ff1c00720c */ /* 0x001fc80003f05070 */
[----:B------:R-:W-:Y:S02]  /*0cf0*/  ISETP.NE.AND.EX P0, PT, R29, RZ, PT, P0 ;  /* 0x000000ff1d00720c */ /* 0x000fe40003f05300 */
[----:B------:R-:W0:Y:S01]  /*0d00*/  LDC R24, c[0x0][0x600] ;  /* 0x00018000ff187b82 */ /* 0x000e220000000800 */
[-CC-:B-1----:R-:W-:Y:S02]  /*0d10*/  SHF.R.U64 R16, R12, R22.reuse, R9.reuse ;  /* 0x000000160c107219 */ /* 0x182fe40000001209 */
[----:B------:R-:W-:-:S05]  /*0d20*/  SHF.R.U32.HI R9, RZ, R22, R9 ;  /* 0x00000016ff097219 */ /* 0x000fca0000011609 */
[----:B------:R-:W1:Y:S01]  /*0d30*/  LDC R19, c[0x0][0x648] ;  /* 0x00019200ff137b82 */ /* 0x000e620000000800 */
[-CC-:B--2---:R-:W-:Y:S02]  /*0d40*/  SHF.R.U64 R22, R16, R18.reuse, R9.reuse ;  /* 0x0000001210167219 */ /* 0x184fe40000001209 */
[----:B------:R-:W-:-:S05]  /*0d50*/  SHF.R.U32.HI R9, RZ, R18, R9 ;  /* 0x00000012ff097219 */ /* 0x000fca0000011609 */
[----:B------:R-:W2:Y:S01]  /*0d60*/  LDC R21, c[0x0][0x638] ;  /* 0x00018e00ff157b82 */ /* 0x000ea20000000800 */
[-CC-:B---3--:R-:W-:Y:S02]  /*0d70*/  SHF.R.U64 R18, R22, R26.reuse, R9.reuse ;  /* 0x0000001a16127219 */ /* 0x188fe40000001209 */
[-C--:B------:R-:W-:Y:S02]  /*0d80*/  SHF.L.U32 R7, R7, R26.reuse, RZ ;  /* 0x0000001a07077219 */ /* 0x080fe400000006ff */
[----:B------:R-:W-:Y:S01]  /*0d90*/  SHF.R.U32.HI R9, RZ, R26, R9 ;  /* 0x0000001aff097219 */ /* 0x000fe20000011609 */
[----:B------:R-:W-:Y:S01]  /*0da0*/  IMAD.MOV.U32 R8, RZ, RZ, R18 ;  /* 0x000000ffff087224 */ /* 0x000fe200078e0012 */
[----:B------:R-:W-:Y:S01]  /*0db0*/  LOP3.LUT R11, RZ, R7, RZ, 0x33, !PT ;  /* 0x00000007ff0b7212 */ /* 0x000fe200078e33ff */
[----:B------:R-:W3:Y:S01]  /*0dc0*/  LDC R25, c[0x0][0x610] ;  /* 0x00018400ff197b82 */ /* 0x000ee20000000800 */
[----:B------:R-:W-:Y:S05]  /*0dd0*/  @!P0 BRA `(.L_x_11) ;  /* 0x0000000000288947 */ /* 0x000fea0003800000 */
[----:B------:R-:W4:Y:S02]  /*0de0*/  LDC R7, c[0x0][0x64c] ;  /* 0x00019300ff077b82 */ /* 0x000f240000000800 */
[----:B----4-:R-:W-:-:S05]  /*0df0*/  IADD3 R7, P0, R18, R7, RZ ;  /* 0x0000000712077210 */ /* 0x010fca0007f1e0ff */
        /* <DEDUP_REMOVED lines=8> */
.L_x_11:
[----:B-1----:R-:W-:Y:S01]  /*0e80*/  SHF.R.U64 R9, R8, R19, R9 ;  /* 0x0000001308097219 */ /* 0x002fe20000001209 */
[----:B------:R-:W-:Y:S01]  /*0e90*/  IMAD.MOV.U32 R14, RZ, RZ, 0x1 ;  /* 0x00000001ff0e7424 */ /* 0x000fe200078e00ff */
[----:B------:R-:W-:Y:S01]  /*0ea0*/  LOP3.LUT R8, R22, R11, RZ, 0xc0, !PT ;  /* 0x0000000b16087212 */ /* 0x000fe200078ec0ff */
[----:B0-----:R-:W-:Y:S01]  /*0eb0*/  VIADD R11, R24, 0xffffffff ;  /* 0xffffffff180b7836 */ /* 0x001fe20000000000 */
[----:B------:R-:W-:Y:S01]  /*0ec0*/  SHF.L.U32 R7, R23, R26, RZ ;  /* 0x0000001a17077219 */ /* 0x000fe200000006ff */
[----:B------:R-:W-:Y:S01]  /*0ed0*/  IMAD.MOV R12, RZ, RZ, -R9 ;  /* 0x000000ffff0c7224 */ /* 0x000fe200078e0a09 */
[----:B------:R-:W-:Y:S02]  /*0ee0*/  SEL R10, R10, R27, !P4 ;  /* 0x0000001b0a0a7207 */ /* 0x000fe40006000000 */
[----:B------:R-:W-:Y:S01]  /*0ef0*/  LOP3.LUT R11, R16, R11, RZ, 0xc0, !PT ;  /* 0x0000000b100b7212 */ /* 0x000fe200078ec0ff */
[----:B------:R-:W-:Y:S02]  /*0f00*/  IMAD R9, R7, R9, R8 ;  /* 0x0000000907097224 */ /* 0x000fe400078e0208 */
[----:B--2---:R-:W-:-:S02]  /*0f10*/  IMAD R7, R12, R21, R18 ;  /* 0x000000150c077224 */ /* 0x004fc400078e0212 */
[----:B---3--:R-:W-:Y:S02]  /*0f20*/  IMAD R10, R9, R25, R10 ;  /* 0x00000019090a7224 */ /* 0x008fe400078e020a */
[----:B------:R-:W-:-:S05]  /*0f30*/  IMAD R7, R7, R24, R11 ;  /* 0x0000001807077224 */ /* 0x000fca00078e020b */
[----:B------:R-:W-:Y:S02]  /*0f40*/  SEL R15, R7, R10, !P4 ;  /* 0x0000000a070f7207 */ /* 0x000fe40006000000 */
[----:B------:R-:W-:-:S07]  /*0f50*/  SEL R71, R10, R7, !P4 ;  /* 0x000000070a477207 */ /* 0x000fce0006000000 */
.L_x_9:
[----:B------:R-:W-:-:S08]  /*0f60*/  NOP ;  /* 0x0000000000007918 */ /* 0x000fd00000000000 */
[----:B------:R-:W0:Y:S02]  /*0f70*/  USETMAXREG.TRY_ALLOC.CTAPOOL UP0, 0xe8 ;  /* 0x000000e8000079c8 */ /* 0x000e240008000600 */
[----:B0-----:R-:W-:-:S13]  /*0f80*/  PLOP3.LUT P0, PT, PT, PT, UP0, 0x80, 0x0 ;  /* 0x000000000000781c */ /* 0x001fda0003f0f008 */
[----:B------:R-:W-:Y:S05]  /*0f90*/  @!P0 BRA `(.L_x_9) ;  /* 0xfffffffc00f08947 */ /* 0x000fea000383ffff */
[----:B------:R-:W-:Y:S01]  /*0fa0*/  ULDC.64 UR4, c[0x0][0x598] ;  /* 0x0001660000047ab9 */ /* 0x000fe20000000a00 */
[----:B------:R-:W-:Y:S01]  /*0fb0*/  ULDC.64 UR16, c[0x0][0x208] ;  /* 0x0000820000107ab9 */ /* 0x000fe20000000a00 */
[----:B------:R-:W-:-:S04]  /*0fc0*/  ISETP.NE.U32.AND P0, PT, RZ, UR4, PT ;  /* 0x00000004ff007c0c */ /* 0x000fc8000bf05070 */
[----:B------:R-:W-:-:S13]  /*0fd0*/  ISETP.NE.AND.EX P0, PT, RZ, UR5, PT, P0 ;  /* 0x00000005ff007c0c */ /* 0x000fda000bf05300 */
[----:B------:R-:W-:Y:S05]  /*0fe0*/  @!P0 BRA `(.L_x_12) ;  /* 0x00000000001c8947 */ /* 0x000fea0003800000 */
[----:B------:R-:W0:Y:S02]  /*0ff0*/  LDC.64 R8, c[0x0][0x598] ;  /* 0x00016600ff087b82 */ /* 0x000e240000000a00 */
[----:B0-----:R-:W2:Y:S02]  /*1000*/  LDG.E.64 R8, desc[UR16][R8.64] ;  /* 0x0000001008087981 */ /* 0x001ea4000c1e1b00 */
[----:B--2---:R-:W-:-:S04]  /*1010*/  ISETP.NE.U32.AND P0, PT, R8, RZ, PT ;  /* 0x000000ff0800720c */ /* 0x004fc80003f05070 */
[----:B------:R-:W-:-:S13]  /*1020*/  ISETP.NE.AND.EX P0, PT, R9, RZ, PT, P0 ;  /* 0x000000ff0900720c */ /* 0x000fda0003f05300 */
[----:B------:R-:W-:Y:S05]  /*1030*/  @!P0 BRA `(.L_x_12) ;  /* 0x0000000000088947 */ /* 0x000fea0003800000 */
[----:B------:R0:W5:Y:S01]  /*1040*/  LD.E R7, desc[UR16][R8.64] ;  /* 0x0000001008077980 */ /* 0x000162000c101900 */
[----:B------:R-:W-:Y:S05]  /*1050*/  BRA `(.L_x_13) ;  /* 0x0000000000207947 */ /* 0x000fea0003800000 */
.L_x_12:
[----:B------:R-:W-:Y:S02]  /*1060*/  ULDC.64 UR4, c[0x0][0x588] ;  /* 0x0001620000047ab9 */ /* 0x000fe40000000a00 */
[----:B------:R-:W-:-:S04]  /*1070*/  ISETP.NE.U32.AND P0, PT, RZ, UR4, PT ;  /* 0x00000004ff007c0c */ /* 0x000fc8000bf05070 */
[----:B------:R-:W-:-:S13]  /*1080*/  ISETP.NE.AND.EX P0, PT, RZ, UR5, PT, P0 ;  /* 0x00000005ff007c0c */ /* 0x000fda000bf05300 */
[----:B------:R-:W-:Y:S05]  /*1090*/  @!P0 BRA `(.L_x_14) ;  /* 0x00000000000c8947 */ /* 0x000fea0003800000 */
[----:B------:R-:W0:Y:S02]  /*10a0*/  LDC.64 R8, c[0x0][0x588] ;  /* 0x00016200ff087b82 */ /* 0x000e240000000a00 */
[----:B0-----:R1:W5:Y:S01]  /*10b0*/  LDG.E R7, desc[UR16][R8.64] ;  /* 0x0000001008077981 */ /* 0x001362000c1e1900 */
[----:B------:R-:W-:Y:S05]  /*10c0*/  BRA `(.L_x_13) ;  /* 0x0000000000047947 */ /* 0x000fea0003800000 */
.L_x_14:
[----:B------:R-:W2:Y:S02]  /*10d0*/  LDC R7, c[0x0][0x580] ;  /* 0x00016000ff077b82 */ /* 0x000ea40000000800 */
.L_x_13:
[----:B------:R-:W-:Y:S02]  /*10e0*/  ULDC.64 UR4, c[0x0][0x5a0] ;  /* 0x0001680000047ab9 */ /* 0x000fe40000000a00 */
[----:B------:R-:W-:-:S04]  /*10f0*/  ISETP.NE.U32.AND P0, PT, RZ, UR4, PT ;  /* 0x00000004ff007c0c */ /* 0x000fc8000bf05070 */
[----:B------:R-:W-:-:S13]  /*1100*/  ISETP.NE.AND.EX P0, PT, RZ, UR5, PT, P0 ;  /* 0x00000005ff007c0c */ /* 0x000fda000bf05300 */
[----:B------:R-:W-:Y:S05]  /*1110*/  @!P0 BRA `(.L_x_15) ;  /* 0x00000000001c8947 */ /* 0x000fea0003800000 */
[----:B01----:R-:W0:Y:S02]  /*1120*/  LDC.64 R8, c[0x0][0x5a0] ;  /* 0x00016800ff087b82 */ /* 0x003e240000000a00 */
[----:B0-----:R-:W3:Y:S02]  /*1130*/  LDG.E.64 R8, desc[UR16][R8.64] ;  /* 0x0000001008087981 */ /* 0x001ee4000c1e1b00 */
[----:B---3--:R-:W-:-:S04]  /*1140*/  ISETP.NE.U32.AND P0, PT, R8, RZ, PT ;  /* 0x000000ff0800720c */ /* 0x008fc80003f05070 */
[----:B------:R-:W-:-:S13]  /*1150*/  ISETP.NE.AND.EX P0, PT, R9, RZ, PT, P0 ;  /* 0x000000ff0900720c */ /* 0x000fda0003f05300 */
[----:B------:R-:W-:Y:S05]  /*1160*/  @!P0 BRA `(.L_x_15) ;  /* 0x0000000000088947 */ /* 0x000fea0003800000 */
[----:B------:R0:W5:Y:S01]  /*1170*/  LD.E R12, desc[UR16][R8.64] ;  /* 0x00000010080c7980 */ /* 0x000162000c101900 */
[----:B------:R-:W-:Y:S05]  /*1180*/  BRA `(.L_x_16) ;  /* 0x0000000000207947 */ /* 0x000fea0003800000 */
.L_x_15:
[----:B------:R-:W-:Y:S02]  /*1190*/  ULDC.64 UR4, c[0x0][0x590] ;  /* 0x0001640000047ab9 */ /* 0x000fe40000000a00 */
[----:B------:R-:W-:-:S04]  /*11a0*/  ISETP.NE.U32.AND P0, PT, RZ, UR4, PT ;  /* 0x00000004ff007c0c */ /* 0x000fc8000bf05070 */
[----:B------:R-:W-:-:S13]  /*11b0*/  ISETP.NE.AND.EX P0, PT, RZ, UR5, PT, P0 ;  /* 0x00000005ff007c0c */ /* 0x000fda000bf05300 */
[----:B------:R-:W-:Y:S05]  /*11c0*/  @!P0 BRA `(.L_x_17) ;  /* 0x00000000000c8947 */ /* 0x000fea0003800000 */
[----:B------:R-:W3:Y:S02]  /*11d0*/  LDC.64 R12, c[0x0][0x590] ;  /* 0x00016400ff0c7b82 */ /* 0x000ee40000000a00 */
[----:B---3--:R3:W5:Y:S01]  /*11e0*/  LDG.E R12, desc[UR16][R12.64] ;  /* 0x000000100c0c7981 */ /* 0x008762000c1e1900 */
[----:B------:R-:W-:Y:S05]  /*11f0*/  BRA `(.L_x_16) ;  /* 0x0000000000047947 */ /* 0x000fea0003800000 */
.L_x_17:
[----:B------:R-:W4:Y:S02]  /*1200*/  LDC R12, c[0x0][0x584] ;  /* 0x00016100ff0c7b82 */ /* 0x000f240000000800 */
.L_x_16:
[----:B------:R-:W-:-:S13]  /*1210*/  LOP3.LUT P0, RZ, R14, 0xff, RZ, 0xc0, !PT ;  /* 0x000000ff0eff7812 */ /* 0x000fda000780c0ff */
[----:B------:R-:W-:Y:S05]  /*1220*/  @!P0 EXIT ;  /* 0x000000000000894d */ /* 0x000fea0003800000 */
[----:B------:R-:W-:Y:S01]  /*1230*/  ULDC UR4, c[0x0][0x28c] ;  /* 0x0000a30000047ab9 */ /* 0x000fe20000000800 */
[----:B------:R-:W-:Y:S01]  /*1240*/  LOP3.LUT R81, R2, 0x1, RZ, 0xfc, !PT ;  /* 0x0000000102517812 */ /* 0x000fe200078efcff */
[----:B------:R-:W-:-:S04]  /*1250*/  UIADD3 UR4, UR4, 0x7f, URZ ;  /* 0x0000007f04047890 */ /* 0x000fc8000fffe03f */
[----:B------:R-:W-:-:S04]  /*1260*/  USHF.R.S32.HI UR5, URZ, 0x1f, UR4 ;  /* 0x0000001f3f057899 */ /* 0x000fc80008011404 */
[----:B------:R-:W-:-:S03]  /*1270*/  ULEA.HI UR5, UR5, UR4, URZ, 0x7 ;  /* 0x0000000405057291 */ /* 0x000fc6000f8f383f */
[----:B------:R-:W-:Y:S01]  /*1280*/  UMOV UR4, URZ ;  /* 0x0000003f00047c82 */ /* 0x000fe20008000000 */
[----:B------:R-:W-:-:S03]  /*1290*/  USHF.R.S32.HI UR9, URZ, 0x7, UR5 ;  /* 0x000000073f097899 */ /* 0x000fc60008011405 */
[----:B------:R-:W-:-:S09]  /*12a0*/  UMOV UR5, URZ ;  /* 0x0000003f00057c82 */ /* 0x000fd20008000000 */
.L_x_108:
[----:B01----:R-:W-:Y:S01]  /*12b0*/  LOP3.LUT R8, R0, 0x80, RZ, 0xc0, !PT ;  /* 0x0000008000087812 */ /* 0x003fe200078ec0ff */
[----:B------:R-:W0:Y:S01]  /*12c0*/  S2UR UR13, SR_CgaCtaId ;  /* 0x00000000000d79c3 */ /* 0x000e220000008800 */
[----:B------:R-:W-:Y:S01]  /*12d0*/  UMOV UR12, 0x400 ;  /* 0x00000400000c7882 */ /* 0x000fe20000000000 */
[----:B------:R-:W-:Y:S01]  /*12e0*/  UMOV UR6, URZ ;  /* 0x0000003f00067c82 */ /* 0x000fe20008000000 */
[----:B------:R-:W-:Y:S01]  /*12f0*/  SHF.R.U32.HI R8, RZ, 0x7, R8 ;  /* 0x00000007ff087819 */ /* 0x000fe20000011608 */
[----:B------:R-:W-:Y:S01]  /*1300*/  UMOV UR7, URZ ;  /* 0x0000003f00077c82 */ /* 0x000fe20008000000 */
[----:B------:R-:W-:Y:S01]  /*1310*/  UMOV UR18, UR5 ;  /* 0x0000000500127c82 */ /* 0x000fe20008000000 */
[----:B------:R-:W-:Y:S01]  /*1320*/  CS2R R16, SRZ ;  /* 0x0000000000107805 */ /* 0x000fe2000001ff00 */
[----:B---3--:R-:W-:Y:S01]  /*1330*/  IMAD.MOV.U32 R13, RZ, RZ, RZ ;  /* 0x000000ffff0d7224 */ /* 0x008fe200078e00ff */
[----:B------:R-:W1:Y:S01]  /*1340*/  LDC R9, c[0x0][0x28c] ;  /* 0x0000a300ff097b82 */ /* 0x000e620000000800 */
[----:B------:R-:W3:Y:S01]  /*1350*/  SHFL.IDX PT, R8, R8, RZ, 0x1f ;  /* 0x00001fff08087589 */ /* 0x000ee200000e0000 */
[----:B------:R-:W-:-:S02]  /*1360*/  CS2R R18, SRZ ;  /* 0x0000000000127805 */ /* 0x000fc4000001ff00 */
[----:B------:R-:W-:Y:S02]  /*1370*/  CS2R R20, SRZ ;  /* 0x0000000000147805 */ /* 0x000fe4000001ff00 */
[----:B------:R-:W-:Y:S02]  /*1380*/  CS2R R22, SRZ ;  /* 0x0000000000167805 */ /* 0x000fe4000001ff00 */
[----:B------:R-:W-:Y:S02]  /*1390*/  CS2R R56, SRZ ;  /* 0x0000000000387805 */ /* 0x000fe4000001ff00 */
[----:B------:R-:W-:Y:S02]  /*13a0*/  CS2R R58, SRZ ;  /* 0x00000000003a7805 */ /* 0x000fe4000001ff00 */
[----:B------:R-:W-:Y:S02]  /*13b0*/  CS2R R60, SRZ ;  /* 0x00000000003c7805 */ /* 0x000fe4000001ff00 */
[----:B------:R-:W-:-:S02]  /*13c0*/  CS2R R62, SRZ ;  /* 0x00000000003e7805 */ /* 0x000fc4000001ff00 */
[----:B------:R-:W-:Y:S02]  /*13d0*/  CS2R R64, SRZ ;  /* 0x0000000000407805 */ /* 0x000fe4000001ff00 */
[----:B------:R-:W-:Y:S02]  /*13e0*/  CS2R R66, SRZ ;  /* 0x0000000000427805 */ /* 0x000fe4000001ff00 */
[----:B------:R-:W-:Y:S01]  /*13f0*/  CS2R R68, SRZ ;  /* 0x0000000000447805 */ /* 0x000fe2000001ff00 */
[----:B------:R-:W-:Y:S01]  /*1400*/  IMAD.MOV.U32 R70, RZ, RZ, RZ ;  /* 0x000000ffff467224 */ /* 0x000fe200078e00ff */
[----:B------:R-:W-:Y:S01]  /*1410*/  CS2R R74, SRZ ;  /* 0x00000000004a7805 */ /* 0x000fe2000001ff00 */
[----:B------:R-:W-:Y:S01]  /*1420*/  IMAD.MOV.U32 R72, RZ, RZ, RZ ;  /* 0x000000ffff487224 */ /* 0x000fe200078e00ff */
[----:B------:R-:W-:Y:S02]  /*1430*/  CS2R R76, SRZ ;  /* 0x00000000004c7805 */ /* 0x000fe4000001ff00 */
[----:B------:R-:W-:Y:S01]  /*1440*/  CS2R R78, SRZ ;  /* 0x00000000004e7805 */ /* 0x000fe2000001ff00 */
[----:B------:R-:W-:Y:S01]  /*1450*/  IMAD.MOV.U32 R80, RZ, RZ, RZ ;  /* 0x000000ffff507224 */ /* 0x000fe200078e00ff */
[----:B----4-:R-:W-:Y:S01]  /*1460*/  CS2R R24, SRZ ;  /* 0x0000000000187805 */ /* 0x010fe2000001ff00 */
[----:B------:R-:W-:Y:S01]  /*1470*/  IMAD.U32 R14, RZ, RZ, UR4 ;  /* 0x00000004ff0e7e24 */ /* 0x000fe2000f8e00ff */
[----:B------:R-:W-:-:S02]  /*1480*/  CS2R R26, SRZ ;  /* 0x00000000001a7805 */ /* 0x000fc4000001ff00 */
[----:B------:R-:W-:Y:S02]  /*1490*/  CS2R R28, SRZ ;  /* 0x00000000001c7805 */ /* 0x000fe4000001ff00 */
[----:B------:R-:W-:Y:S02]  /*14a0*/  CS2R R30, SRZ ;  /* 0x00000000001e7805 */ /* 0x000fe4000001ff00 */
[----:B------:R-:W-:Y:S02]  /*14b0*/  CS2R R32, SRZ ;  /* 0x0000000000207805 */ /* 0x000fe4000001ff00 */
[----:B-1----:R-:W-:Y:S02]  /*14c0*/  ISETP.GE.AND P0, PT, R9, 0x1, PT ;  /* 0x000000010900780c */ /* 0x002fe40003f06270 */
[----:B------:R-:W-:Y:S02]  /*14d0*/  CS2R R34, SRZ ;  /* 0x0000000000227805 */ /* 0x000fe4000001ff00 */
[----:B---3--:R-:W-:-:S02]  /*14e0*/  R2UR UR8, R8 ;  /* 0x00000000080872ca */ /* 0x008fc400000e0000 */
        /* <DEDUP_REMOVED lines=8> */
[----:B------:R-:W-:Y:S02]  /*1570*/  CS2R R52, SRZ ;  /* 0x0000000000347805 */ /* 0x000fe4000001ff00 */
[----:B------:R-:W-:Y:S01]  /*1580*/  CS2R R54, SRZ ;  /* 0x0000000000367805 */ /* 0x000fe2000001ff00 */
[----:B------:R-:W-:-:S04]  /*1590*/  ULEA.HI UR10, UR8, UR8, URZ, 0x1 ;  /* 0x00000008080a7291 */ /* 0x000fc8000f8f083f */
[----:B------:R-:W-:Y:S02]  /*15a0*/  ULOP3.LUT UR11, UR10, 0x7fffe, URZ, 0xc0, !UPT ;  /* 0x0007fffe0a0b7892 */ /* 0x000fe4000f8ec03f */
[----:B0-----:R-:W-:Y:S02]  /*15b0*/  ULEA UR10, UR13, UR12, 0x18 ;  /* 0x0000000c0d0a7291 */ /* 0x001fe4000f8ec03f */
[----:B------:R-:W-:-:S03]  /*15c0*/  UIADD3 UR11, UR8, -UR11, URZ ;  /* 0x8000000b080b7290 */ /* 0x000fc6000fffe03f */
[----:B------:R-:W-:Y:S01]  /*15d0*/  UMOV UR8, URZ ;  /* 0x0000003f00087c82 */ /* 0x000fe20008000000 */
[----:B------:R-:W-:-:S04]  /*15e0*/  ULEA UR11, UR11, UR10, 0xd ;  /* 0x0000000a0b0b7291 */ /* 0x000fc8000f8e683f */
[----:B------:R-:W-:-:S04]  /*15f0*/  UIADD3 UR11, UR11, 0x180, URZ ;  /* 0x000001800b0b7890 */ /* 0x000fc8000fffe03f */
[----:B------:R-:W-:-:S04]  /*1600*/  USHF.R.U32.HI UR11, URZ, 0x4, UR11 ;  /* 0x000000043f0b7899 */ /* 0x000fc8000801160b */
[----:B------:R-:W-:Y:S01]  /*1610*/  ULOP3.LUT UR11, UR11, 0x3fff, URZ, 0xc0, !UPT ;  /* 0x00003fff0b0b7892 */ /* 0x000fe2000f8ec03f */
[----:B------:R-:W-:Y:S11]  /*1620*/  @!P0 BRA `(.L_x_18) ;  /* 0x0000000400a48947 */ /* 0x000ff60003800000 */
[----:B------:R-:W-:-:S13]  /*1630*/  ISETP.NE.AND P1, PT, R81, 0x3, PT ;  /* 0x000000035100780c */ /* 0x000fda0003f25270 */
[----:B------:R-:W-:Y:S05]  /*1640*/  @!P1 BRA `(.L_x_19) ;  /* 0x0000000000049947 */ /* 0x000fea0003800000 */
[----:B------:R-:W-:Y:S01]  /*1650*/  BPT.TRAP 0x1 ;  /* 0x000000040000795c */ /* 0x000fe20000300000 */
.L_x_19:
[----:B------:R-:W-:Y:S01]  /*1660*/  ULEA UR6, UR5, UR10, 0x3 ;  /* 0x0000000a05067291 */ /* 0x000fe2000f8e183f */
[----:B------:R-:W-:-:S05]  /*1670*/  IMAD.U32 R8, RZ, RZ, UR4 ;  /* 0x00000004ff087e24 */ /* 0x000fca000f8e00ff */
[----:B------:R-:W-:-:S04]  /*1680*/  SHF.L.U32 R8, R8, 0x1f, RZ ;  /* 0x0000001f08087819 */ /* 0x000fc800000006ff */
[----:B------:R0:W1:Y:S01]  /*1690*/  SYNCS.PHASECHK.TRANS64.TRYWAIT P0, [UR6], R8 ;  /* 0x00000008ff0075a7 */ /* 0x0000620008000146 */
[----:B------:R-:W-:Y:S05]  /*16a0*/  @!P1 BRA `(.L_x_20) ;  /* 0x0000000000049947 */ /* 0x000fea0003800000 */
[----:B------:R-:W-:Y:S01]  /*16b0*/  BPT.TRAP 0x1 ;  /* 0x000000040000795c */ /* 0x000fe20000300000 */
.L_x_20:
[----:B-1----:R-:W-:Y:S05]  /*16c0*/  @P0 BRA `(.L_x_21) ;  /* 0x0000000000080947 */ /* 0x002fea0003800000 */
[----:B------:R-:W1:Y:S02]  /*16d0*/  SYNCS.PHASECHK.TRANS64.TRYWAIT P0, [UR6], R8 ;  /* 0x00000008ff0075a7 */ /* 0x000e640008000146 */
[----:B-1----:R-:W-:Y:S05]  /*16e0*/  @!P0 BRA `(.L_x_22) ;  /* 0x0000005800888947 */ /* 0x002fea0003800000 */
.L_x_21:
[----:B------:R-:W-:Y:S01]  /*16f0*/  UIADD3 UR6, UR10, 0x24180, URZ ;  /* 0x000241800a067890 */ /* 0x000fe2000fffe03f */
[----:B------:R-:W-:Y:S01]  /*1700*/  WARPGROUP.ARRIVE ;  /* 0x00000000000079c5 */ /* 0x000fe20000000000 */
[----:B------:R-:W-:Y:S01]  /*1710*/  ULOP3.LUT UR8, UR11, 0x10000, URZ, 0xfc, !UPT ;  /* 0x000100000b087892 */ /* 0x000fe2000f8efc3f */
[----:B------:R-:W-:Y:S01]  /*1720*/  CS2R R16, SRZ ;  /* 0x0000000000107805 */ /* 0x000fe2000001ff00 */
[----:B------:R-:W-:Y:S01]  /*1730*/  USHF.R.U32.HI UR6, URZ, 0x4, UR6 ;  /* 0x000000043f067899 */ /* 0x000fe20008011606 */
[----:B------:R-:W-:Y:S01]  /*1740*/  IMAD.MOV.U32 R13, RZ, RZ, RZ ;  /* 0x000000ffff0d7224 */ /* 0x000fe200078e00ff */
[----:B------:R-:W-:Y:S01]  /*1750*/  UMOV UR13, 0x40000040 ;  /* 0x40000040000d7882 */ /* 0x000fe20000000000 */
[----:B------:R-:W-:Y:S01]  /*1760*/  UMOV UR15, 0x40000040 ;  /* 0x40000040000f7882 */ /* 0x000fe20000000000 */
[----:B------:R-:W-:Y:S01]  /*1770*/  ULOP3.LUT UR6, UR6, 0x3fff, URZ, 0xc0, !UPT ;  /* 0x00003fff06067892 */ /* 0x000fe2000f8ec03f */
[----:B------:R-:W-:Y:S02]  /*1780*/  CS2R R18, SRZ ;  /* 0x0000000000127805 */ /* 0x000fe4000001ff00 */
[----:B------:R-:W-:-:S02]  /*1790*/  CS2R R20, SRZ ;  /* 0x0000000000147805 */ /* 0x000fc4000001ff00 */
[----:B------:R-:W-:Y:S01]  /*17a0*/  CS2R R22, SRZ ;  /* 0x0000000000167805 */ /* 0x000fe2000001ff00 */
[----:B------:R-:W-:Y:S01]  /*17b0*/  ULOP3.LUT UR7, UR6, 0x10000, URZ, 0xfc, !UPT ;  /* 0x0001000006077892 */ /* 0x000fe2000f8efc3f */
[----:B------:R-:W-:Y:S01]  /*17c0*/  CS2R R56, SRZ ;  /* 0x0000000000387805 */ /* 0x000fe2000001ff00 */
[----:B------:R-:W-:Y:S01]  /*17d0*/  ULEA UR6, UR5, UR8, 0xa ;  /* 0x0000000805067291 */ /* 0x000fe2000f8e503f */
[----:B------:R-:W-:Y:S01]  /*17e0*/  CS2R R58, SRZ ;  /* 0x00000000003a7805 */ /* 0x000fe2000001ff00 */
[----:B------:R-:W-:Y:S01]  /*17f0*/  ULEA UR7, UR5, UR7, 0x9 ;  /* 0x0000000705077291 */ /* 0x000fe2000f8e483f */
[----:B------:R-:W-:Y:S02]  /*1800*/  CS2R R60, SRZ ;  /* 0x00000000003c7805 */ /* 0x000fe4000001ff00 */
[----:B------:R-:W-:Y:S02]  /*1810*/  CS2R R62, SRZ ;  /* 0x00000000003e7805 */ /* 0x000fe4000001ff00 */
[----:B------:R-:W-:-:S02]  /*1820*/  CS2R R64, SRZ ;  /* 0x0000000000407805 */ /* 0x000fc4000001ff00 */
[----:B------:R-:W-:Y:S01]  /*1830*/  CS2R R66, SRZ ;  /* 0x0000000000427805 */ /* 0x000fe2000001ff00 */
[----:B------:R-:W-:Y:S01]  /*1840*/  UMOV UR12, UR6 ;  /* 0x00000006000c7c82 */ /* 0x000fe20008000000 */
[----:B------:R-:W-:Y:S01]  /*1850*/  CS2R R68, SRZ ;  /* 0x0000000000447805 */ /* 0x000fe2000001ff00 */
[----:B------:R-:W-:Y:S01]  /*1860*/  UMOV UR14, UR7 ;  /* 0x00000007000e7c82 */ /* 0x000fe20008000000 */
[----:B------:R-:W-:Y:S01]  /*1870*/  IMAD.MOV.U32 R70, RZ, RZ, RZ ;  /* 0x000000ffff467224 */ /* 0x000fe200078e00ff */
[----:B------:R-:W-:Y:S01]  /*1880*/  QGMMA.64x64x32.F32.E5M2.E5M2 R24, gdesc[UR12], RZ, !UPT ;  /* 0x00e000000c1879f3 */ /* 0x000fe2000c7038ff */
[----:B------:R-:W-:Y:S01]  /*1890*/  UIADD3 UR12, UR6, 0x2, URZ ;  /* 0x00000002060c7890 */ /* 0x000fe2000fffe03f */
[----:B------:R-:W-:Y:S01]  /*18a0*/  IMAD.MOV.U32 R72, RZ, RZ, RZ ;  /* 0x000000ffff487224 */ /* 0x000fe200078e00ff */
[----:B------:R-:W-:Y:S01]  /*18b0*/  UIADD3 UR14, UR7, 0x2, URZ ;  /* 0x00000002070e7890 */ /* 0x000fe2000fffe03f */
[----:B------:R-:W-:Y:S01]  /*18c0*/  CS2R R74, SRZ ;  /* 0x00000000004a7805 */ /* 0x000fe2000001ff00 */
[----:B------:R-:W-:Y:S01]  /*18d0*/  UMOV UR13, 0x40000040 ;  /* 0x40000040000d7882 */ /* 0x000fe20000000000 */
[----:B------:R-:W-:Y:S01]  /*18e0*/  UMOV UR15, 0x40000040 ;  /* 0x40000040000f7882 */ /* 0x000fe20000000000 */
[----:B------:R-:W-:-:S02]  /*18f0*/  CS2R R76, SRZ ;  /* 0x00000000004c7805 */ /* 0x000fc4000001ff00 */
[----:B------:R-:W-:Y:S01]  /*1900*/  CS2R R78, SRZ ;  /* 0x00000000004e7805 */ /* 0x000fe2000001ff00 */
[----:B------:R-:W-:Y:S02]  /*1910*/  IMAD.MOV.U32 R80, RZ, RZ, RZ ;  /* 0x000000ffff507224 */ /* 0x000fe400078e00ff */
[----:B------:R-:W-:Y:S01]  /*1920*/  QGMMA.64x64x32.F32.E5M2.E5M2 R24, gdesc[UR12], R24 ;  /* 0x00e000000c1879f3 */ /* 0x000fe20008703818 */
[----:B------:R-:W-:Y:S02]  /*1930*/  UIADD3 UR12, UR6, 0x4, URZ ;  /* 0x00000004060c7890 */ /* 0x000fe4000fffe03f */
[----:B------:R-:W-:Y:S01]  /*1940*/  UIADD3 UR14, UR7, 0x4, URZ ;  /* 0x00000004070e7890 */ /* 0x000fe2000fffe03f */
[----:B------:R-:W-:Y:S01]  /*1950*/  UMOV UR13, 0x40000040 ;  /* 0x40000040000d7882 */ /* 0x000fe20000000000 */
[----:B------:R-:W-:-:S07]  /*1960*/  UMOV UR15, 0x40000040 ;  /* 0x40000040000f7882 */ /* 0x000fce0000000000 */
[----:B------:R-:W-:Y:S01]  /*1970*/  QGMMA.64x64x32.F32.E5M2.E5M2 R24, gdesc[UR12], R24 ;  /* 0x00e000000c1879f3 */ /* 0x000fe20008703818 */
[----:B------:R-:W-:Y:S02]  /*1980*/  UIADD3 UR14, UR7, 0x6, URZ ;  /* 0x00000006070e7890 */ /* 0x000fe4000fffe03f */
[----:B------:R-:W-:Y:S01]  /*1990*/  UIADD3 UR12, UR6, 0x6, URZ ;  /* 0x00000006060c7890 */ /* 0x000fe2000fffe03f */
[----:B------:R-:W-:Y:S01]  /*19a0*/  ULDC UR7, c[0x0][0x50c] ;  /* 0x0001430000077ab9 */ /* 0x000fe20000000800 */
[----:B------:R-:W-:Y:S01]  /*19b0*/  UMOV UR13, 0x40000040 ;  /* 0x40000040000d7882 */ /* 0x000fe20000000000 */
[----:B------:R-:W-:Y:S01]  /*19c0*/  UISETP.NE.AND UP0, UPT, UR7, 0x4, UPT ;  /* 0x000000040700788c */ /* 0x000fe2000bf05270 */
[----:B------:R-:W-:Y:S01]  /*19d0*/  UMOV UR15, 0x40000040 ;  /* 0x40000040000f7882 */ /* 0x000fe20000000000 */
[----:B------:R-:W-:Y:S02]  /*19e0*/  UMOV UR6, 0x4 ;  /* 0x0000000400067882 */ /* 0x000fe40000000000 */
[----:B------:R-:W-:-:S06]  /*19f0*/  USEL UR7, URZ, 0x1, UP0 ;  /* 0x000000013f077887 */ /* 0x000fcc0008000000 */
[----:B------:R-:W-:Y:S01]  /*1a00*/  ISETP.NE.AND P0, PT, RZ, UR7, PT ;  /* 0x00000007ff007c0c */ /* 0x000fe2000bf05270 */
[----:B------:R-:W-:-:S12]  /*1a10*/  QGMMA.64x64x32.F32.E5M2.E5M2 R24, gdesc[UR12], R24, gsb0 ;  /* 0x00e000000c1879f3 */ /* 0x000fd80008003818 */
[----:B------:R-:W-:Y:S05]  /*1a20*/  @!P0 BRA `(.L_x_23) ;  /* 0x0000000000888947 */ /* 0x000fea0003800000 */
[----:B------:R-:W-:Y:S02]  /*1a30*/  WARPGROUP.DEPBAR.LE gsb0, 0x0 ;  /* 0x00008000000079c5 */ /* 0x000fe40000010000 */
[----:B------:R-:W-:-:S01]  /*1a40*/  FADD R79, RZ, R24 ;  /* 0x00000018ff4f7221 */ /* 0x000fc20000000000 */
[----:B------:R-:W-:Y:S01]  /*1a50*/  FADD R80, RZ, R25 ;  /* 0x00000019ff507221 */ /* 0x000fe20000000000 */
        /* <DEDUP_REMOVED lines=30> */
[----:B------:R-:W-:-:S06]  /*1c40*/  UMOV UR6, URZ ;  /* 0x0000003f00067c82 */ /* 0x000fcc0008000000 */
.L_x_23:
[----:B------:R-:W-:-:S04]  /*1c50*/  UIADD3 UR18, UR5, 0x1, URZ ;  /* 0x0000000105127890 */ /* 0x000fc8000fffe03f */
[----:B------:R-:W-:-:S04]  /*1c60*/  UISETP.NE.AND UP0, UPT, UR18, 0x9, UPT ;  /* 0x000000091200788c */ /* 0x000fc8000bf05270 */
[----:B------:R-:W-:Y:S02]  /*1c70*/  USEL UR8, URZ, 0x1, UP0 ;  /* 0x000000013f087887 */ /* 0x000fe40008000000 */
[----:B------:R-:W-:Y:S02]  /*1c80*/  USEL UR18, UR18, URZ, UP0 ;  /* 0x0000003f12127287 */ /* 0x000fe40008000000 */
[----:B------:R-:W-:-:S06]  /*1c90*/  ULOP3.LUT UR8, UR4, UR8, URZ, 0x3c, !UPT ;  /* 0x0000000804087292 */ /* 0x000fcc000f8e3c3f */
[----:B------:R-:W-:Y:S01]  /*1ca0*/  IMAD.U32 R14, RZ, RZ, UR8 ;  /* 0x00000008ff0e7e24 */ /* 0x000fe2000f8e00ff */
[----:B------:R-:W-:-:S06]  /*1cb0*/  UMOV UR8, 0x1 ;  /* 0x0000000100087882 */ /* 0x000fcc0000000000 */
.L_x_18:
[----:B------:R-:W-:-:S04]  /*1cc0*/  UISETP.LT.AND UP0, UPT, UR9, 0x1, UPT ;  /* 0x000000010900788c */ /* 0x000fc8000bf01270 */
[----:B------:R-:W-:-:S04]  /*1cd0*/  USEL UR12, UR9, 0x1, UP0 ;  /* 0x00000001090c7887 */ /* 0x000fc80008000000 */
[----:B------:R-:W-:-:S04]  /*1ce0*/  UIADD3 UR12, UR9, -UR12, URZ ;  /* 0x8000000c090c7290 */ /* 0x000fc8000fffe03f */
[----:B------:R-:W-:-:S06]  /*1cf0*/  UISETP.GE.AND UP0, UPT, UR12, 0x1, UPT ;  /* 0x000000010c00788c */ /* 0x000fcc000bf06270 */
[----:B------:R-:W-:-:S13]  /*1d00*/  PLOP3.LUT P0, PT, PT, PT, UP0, 0x80, 0x0 ;  /* 0x000000000000781c */ /* 0x000fda0003f0f008 */
[----:B------:R-:W-:Y:S05]  /*1d10*/  @!P0 BRA `(.L_x_24) ;  /* 0x0000000400b88947 */ /* 0x000fea0003800000 */
[----:B01----:R-:W-:Y:S01]  /*1d20*/  IMAD.U32 R8, RZ, RZ, UR12 ;  /* 0x0000000cff087e24 */ /* 0x003fe2000f8e00ff */
[----:B------:R-:W-:Y:S01]  /*1d30*/  ULDC UR19, c[0x0][0x50c] ;  /* 0x0001430000137ab9 */ /* 0x000fe20000000800 */
[----:B------:R-:W-:-:S07]  /*1d40*/  IMAD.U32 R9, RZ, RZ, UR5 ;  /* 0x00000005ff097e24 */ /* 0x000fce000f8e00ff */
.L_x_32:
[----:B------:R-:W-:-:S13]  /*1d50*/  ISETP.NE.AND P1, PT, R81, 0x3, PT ;  /* 0x000000035100780c */ /* 0x000fda0003f25270 */
[----:B------:R-:W-:Y:S05]  /*1d60*/  @!P1 BRA `(.L_x_25) ;  /* 0x0000000000049947 */ /* 0x000fea0003800000 */
[----:B------:R-:W-:Y:S01]  /*1d70*/  BPT.TRAP 0x1 ;  /* 0x000000040000795c */ /* 0x000fe20000300000 */
.L_x_25:
[----:B------:R-:W0:Y:S01]  /*1d80*/  S2UR UR12, SR_CgaCtaId ;  /* 0x00000000000c79c3 */ /* 0x000e220000008800 */
[----:B------:R-:W-:Y:S01]  /*1d90*/  UMOV UR10, 0x400 ;  /* 0x00000400000a7882 */ /* 0x000fe20000000000 */
[----:B------:R-:W-:Y:S01]  /*1da0*/  SHF.L.U32 R10, R14, 0x1f, RZ ;  /* 0x0000001f0e0a7819 */ /* 0x000fe200000006ff */
[----:B0-----:R-:W-:-:S04]  /*1db0*/  ULEA UR10, UR12, UR10, 0x18 ;  /* 0x0000000a0c0a7291 */ /* 0x001fc8000f8ec03f */
[----:B------:R-:W-:-:S09]  /*1dc0*/  ULEA UR12, UR18, UR10, 0x3 ;  /* 0x0000000a120c7291 */ /* 0x000fd2000f8e183f */
[----:B------:R0:W1:Y:S01]  /*1dd0*/  SYNCS.PHASECHK.TRANS64.TRYWAIT P0, [UR12], R10 ;  /* 0x0000000aff0075a7 */ /* 0x000062000800014c */
[----:B------:R-:W-:Y:S05]  /*1de0*/  @!P1 BRA `(.L_x_26) ;  /* 0x0000000000049947 */ /* 0x000fea0003800000 */
[----:B------:R-:W-:Y:S01]  /*1df0*/  BPT.TRAP 0x1 ;  /* 0x000000040000795c */ /* 0x000fe20000300000 */
.L_x_26:
[----:B-1----:R-:W-:Y:S05]  /*1e00*/  @P0 BRA `(.L_x_27) ;  /* 0x0000000000080947 */ /* 0x002fea0003800000 */
[----:B------:R-:W1:Y:S02]  /*1e10*/  SYNCS.PHASECHK.TRANS64.TRYWAIT P0, [UR12], R10 ;  /* 0x0000000aff0075a7 */ /* 0x000e64000800014c */
[----:B-1----:R-:W-:Y:S05]  /*1e20*/  @!P0 BRA `(.L_x_28) ;  /* 0x0000005000d08947 */ /* 0x002fea0003800000 */
.L_x_27:
[----:B------:R-:W-:Y:S01]  /*1e30*/  UIADD3 UR12, UR10, 0x24180, URZ ;  /* 0x000241800a0c7890 */ /* 0x000fe2000fffe03f */
[----:B------:R-:W-:Y:S01]  /*1e40*/  WARPGROUP.ARRIVE ;  /* 0x00000000000079c5 */ /* 0x000fe20000000000 */
[----:B------:R-:W-:Y:S02]  /*1e50*/  UISETP.NE.AND UP0, UPT, UR7, URZ, UPT ;  /* 0x0000003f0700728c */ /* 0x000fe4000bf05270 */
[----:B------:R-:W-:Y:S02]  /*1e60*/  USHF.R.U32.HI UR12, URZ, 0x4, UR12 ;  /* 0x000000043f0c7899 */ /* 0x000fe4000801160c */
[----:B------:R-:W-:Y:S02]  /*1e70*/  USEL UR8, UR8, URZ, !UP0 ;  /* 0x0000003f08087287 */ /* 0x000fe4000c000000 */
[----:B------:R-:W-:Y:S02]  /*1e80*/  ULOP3.LUT UR12, UR12, 0x3fff, URZ, 0xc0, !UPT ;  /* 0x00003fff0c0c7892 */ /* 0x000fe4000f8ec03f */
[----:B------:R-:W-:-:S02]  /*1e90*/  UISETP.NE.U32.AND UP0, UPT, UR8, URZ, UPT ;  /* 0x0000003f0800728c */ /* 0x000fc4000bf05070 */
[----:B------:R-:W-:Y:S02]  /*1ea0*/  ULOP3.LUT UR7, UR11, 0x10000, URZ, 0xfc, !UPT ;  /* 0x000100000b077892 */ /* 0x000fe4000f8efc3f */
[----:B------:R-:W-:Y:S02]  /*1eb0*/  ULOP3.LUT UR8, UR12, 0x10000, URZ, 0xfc, !UPT ;  /* 0x000100000c087892 */ /* 0x000fe4000f8efc3f */
[----:B------:R-:W-:Y:S02]  /*1ec0*/  ULEA UR7, UR18, UR7, 0xa ;  /* 0x0000000712077291 */ /* 0x000fe4000f8e503f */
[----:B------:R-:W-:Y:S01]  /*1ed0*/  ULEA UR8, UR18, UR8, 0x9 ;  /* 0x0000000812087291 */ /* 0x000fe2000f8e483f */
[----:B------:R-:W-:Y:S01]  /*1ee0*/  UMOV UR13, 0x40000040 ;  /* 0x40000040000d7882 */ /* 0x000fe20000000000 */
[----:B------:R-:W-:Y:S01]  /*1ef0*/  UMOV UR15, 0x40000040 ;  /* 0x40000040000f7882 */ /* 0x000fe20000000000 */
[----:B------:R-:W-:Y:S02]  /*1f00*/  UIADD3 UR6, UR6, 0x4, URZ ;  /* 0x0000000406067890 */ /* 0x000fe4000fffe03f */
[----:B------:R-:W-:-:S02]  /*1f10*/  UMOV UR12, UR7 ;  /* 0x00000007000c7c82 */ /* 0x000fc40008000000 */
[----:B------:R-:W-:Y:S02]  /*1f20*/  UMOV UR14, UR8 ;  /* 0x00000008000e7c82 */ /* 0x000fe40008000000 */
[----:B------:R-:W-:Y:S01]  /*1f30*/  QGMMA.64x64x32.F32.E5M2.E5M2 R24, gdesc[UR12], R24, UP0 ;  /* 0x00e000000c1879f3 */ /* 0x000fe2000bf03818 */
[----:B------:R-:W-:Y:S02]  /*1f40*/  UIADD3 UR12, UR7, 0x2, URZ ;  /* 0x00000002070c7890 */ /* 0x000fe4000fffe03f */
[----:B------:R-:W-:Y:S01]  /*1f50*/  UIADD3 UR14, UR8, 0x2, URZ ;  /* 0x00000002080e7890 */ /* 0x000fe2000fffe03f */
[----:B------:R-:W-:Y:S01]  /*1f60*/  UMOV UR13, 0x40000040 ;  /* 0x40000040000d7882 */ /* 0x000fe20000000000 */
[----:B------:R-:W-:Y:S01]  /*1f70*/  UMOV UR15, 0x40000040 ;  /* 0x40000040000f7882 */ /* 0x000fe20000000000 */
[----:B------:R-:W-:-:S06]  /*1f80*/  UISETP.NE.AND UP0, UPT, UR6, UR19, UPT ;  /* 0x000000130600728c */ /* 0x000fcc000bf05270 */
        /* <DEDUP_REMOVED lines=8> */
[----:B------:R-:W-:Y:S01]  /*2010*/  UMOV UR13, 0x40000040 ;  /* 0x40000040000d7882 */ /* 0x000fe20000000000 */
[----:B------:R-:W-:Y:S01]  /*2020*/  UMOV UR15, 0x40000040 ;  /* 0x40000040000f7882 */ /* 0x000fe20000000000 */
[----:B------:R-:W-:-:S06]  /*2030*/  USEL UR7, URZ, 0x1, UP0 ;  /* 0x000000013f077887 */ /* 0x000fcc0008000000 */
[----:B------:R-:W-:Y:S01]  /*2040*/  ISETP.NE.AND P0, PT, RZ, UR7, PT ;  /* 0x00000007ff007c0c */ /* 0x000fe2000bf05270 */
[----:B------:R-:W-:Y:S03]  /*2050*/  QGMMA.64x64x32.F32.E5M2.E5M2 R24, gdesc[UR12], R24, gsb0 ;  /* 0x00e000000c1879f3 */ /* 0x000fe60008003818 */
[----:B------:R-:W-:-:S09]  /*2060*/  WARPGROUP.DEPBAR.LE gsb0, 0x1 ;  /* 0x00008000000079c5 */ /* 0x000fd20000010100 */
[----:B------:R-:W-:Y:S05]  /*2070*/  @!P0 BRA `(.L_x_29) ;  /* 0x0000000000888947 */ /* 0x000fea0003800000 */
[----:B------:R-:W-:Y:S02]  /*2080*/  WARPGROUP.DEPBAR.LE gsb0, 0x0 ;  /* 0x00008000000079c5 */ /* 0x000fe40000010000 */
[----:B------:R-:W-:-:S01]  /*2090*/  FADD R79, R24, R79 ;  /* 0x0000004f184f7221 */ /* 0x000fc20000000000 */
[----:B------:R-:W-:Y:S01]  /*20a0*/  FADD R80, R25, R80 ;  /* 0x0000005019507221 */ /* 0x000fe20000000000 */
        /* <DEDUP_REMOVED lines=30> */
[----:B------:R-:W-:-:S06]  /*2290*/  UMOV UR6, URZ ;  /* 0x0000003f00067c82 */ /* 0x000fcc0008000000 */
.L_x_29:
[----:B------:R-:W-:Y:S05]  /*22a0*/  @!P1 BRA `(.L_x_30) ;  /* 0x0000000000049947 */ /* 0x000fea0003800000 */
[----:B------:R-:W-:Y:S01]  /*22b0*/  BPT.TRAP 0x1 ;  /* 0x000000040000795c */ /* 0x000fe20000300000 */
.L_x_30:
[----:B------:R-:W-:-:S13]  /*22c0*/  ISETP.NE.AND P0, PT, R6, RZ, PT ;  /* 0x000000ff0600720c */ /* 0x000fda0003f05270 */
[----:B01----:R-:W-:-:S05]  /*22d0*/  @P0 LEA R10, R9, UR10, 0x3 ;  /* 0x0000000a090a0c11 */ /* 0x003fca000f8e18ff */
[----:B------:R-:W-:-:S05]  /*22e0*/  @P0 VIADD R10, R10, 0x48 ;  /* 0x000000480a0a0836 */ /* 0x000fca0000000000 */
[----:B------:R-:W-:-:S04]  /*22f0*/  @P0 PRMT R10, R3, 0x654, R10 ;  /* 0x00000654030a0816 */ /* 0x000fc8000000000a */
[----:B------:R0:W-:Y:S01]  /*2300*/  @P0 SYNCS.ARRIVE.TRANS64.RED.A1T0 RZ, [R10+URZ], RZ ;  /* 0x000000ff0aff09a7 */ /* 0x0001e2000810043f */
[----:B------:R-:W-:-:S13]  /*2310*/  ISETP.GT.U32.AND P0, PT, R2, 0x1, PT ;  /* 0x000000010200780c */ /* 0x000fda0003f04070 */
[----:B0-----:R-:W-:Y:S05]  /*2320*/  @P0 BRA `(.L_x_31) ;  /* 0x0000000000040947 */ /* 0x001fea0003800000 */
[----:B------:R-:W-:Y:S01]  /*2330*/  BPT.TRAP 0x1 ;  /* 0x000000040000795c */ /* 0x000fe20000300000 */
.L_x_31:
[----:B------:R-:W-:Y:S01]  /*2340*/  UIADD3 UR18, UR18, 0x1, URZ ;  /* 0x0000000112127890 */ /* 0x000fe2000fffe03f */
[C---:B------:R-:W-:Y:S01]  /*2350*/  ISETP.GT.AND P1, PT, R8.reuse, 0x1, PT ;  /* 0x000000010800780c */ /* 0x040fe20003f24270 */
[----:B------:R-:W-:Y:S02]  /*2360*/  VIADD R9, R9, 0x1 ;  /* 0x0000000109097836 */ /* 0x000fe40000000000 */
[----:B------:R-:W-:Y:S01]  /*2370*/  UISETP.NE.AND UP0, UPT, UR18, 0x9, UPT ;  /* 0x000000091200788c */ /* 0x000fe2000bf05270 */
[----:B------:R-:W-:Y:S02]  /*2380*/  VIADD R8, R8, 0xffffffff ;  /* 0xffffffff08087836 */ /* 0x000fe40000000000 */
[C---:B------:R-:W-:Y:S01]  /*2390*/  ISETP.NE.AND P0, PT, R9.reuse, 0x9, PT ;  /* 0x000000090900780c */ /* 0x040fe20003f05270 */
[----:B------:R-:W-:Y:S02]  /*23a0*/  USEL UR8, URZ, 0x1, UP0 ;  /* 0x000000013f087887 */ /* 0x000fe40008000000 */
[----:B------:R-:W-:Y:S01]  /*23b0*/  USEL UR18, UR18, URZ, UP0 ;  /* 0x0000003f12127287 */ /* 0x000fe20008000000 */
[----:B------:R-:W-:-:S03]  /*23c0*/  SEL R9, R9, RZ, P0 ;  /* 0x000000ff09097207 */ /* 0x000fc60000000000 */
[----:B------:R-:W-:Y:S01]  /*23d0*/  LOP3.LUT R14, R14, UR8, RZ, 0x3c, !PT ;  /* 0x000000080e0e7c12 */ /* 0x000fe2000f8e3cff */
[----:B------:R-:W-:Y:S01]  /*23e0*/  UMOV UR8, 0x1 ;  /* 0x0000000100087882 */ /* 0x000fe20000000000 */
[----:B------:R-:W-:Y:S06]  /*23f0*/  @P1 BRA `(.L_x_32) ;  /* 0xfffffff800541947 */ /* 0x000fec000383ffff */
.L_x_24:
[----:B------:R-:W-:Y:S01]  /*2400*/  UISETP.NE.AND UP0, UPT, UR6, URZ, UPT ;  /* 0x0000003f0600728c */ /* 0x000fe2000bf05270 */
[----:B01----:R-:W0:Y:S03]  /*2410*/  LDC R8, c[0x0][0x28c] ;  /* 0x0000a300ff087b82 */ /* 0x003e260000000800 */
[----:B------:R-:W-:-:S06]  /*2420*/  USEL UR6, URZ, 0x1, !UP0 ;  /* 0x000000013f067887 */ /* 0x000fcc000c000000 */
[----:B------:R-:W-:Y:S02]  /*2430*/  ISETP.NE.AND P0, PT, RZ, UR6, PT ;  /* 0x00000006ff007c0c */ /* 0x000fe4000bf05270 */
[----:B0-----:R-:W-:-:S11]  /*2440*/  ISETP.GE.AND P1, PT, R8, 0x1, PT ;  /* 0x000000010800780c */ /* 0x001fd60003f26270 */
[----:B------:R-:W-:Y:S05]  /*2450*/  @!P0 BRA `(.L_x_33) ;  /* 0x0000000000848947 */ /* 0x000fea0003800000 */
[----:B------:R-:W-:Y:S02]  /*2460*/  WARPGROUP.DEPBAR.LE gsb0, 0x0 ;  /* 0x00008000000079c5 */ /* 0x000fe40000010000 */
[----:B------:R-:W-:Y:S01]  /*2470*/  FADD R79, R24, R79 ;  /* 0x0000004f184f7221 */ /* 0x000fe20000000000 */
        /* <DEDUP_REMOVED lines=30> */
[----:B------:R-:W-:-:S07]  /*2660*/  FADD R16, R16, R55 ;  /* 0x0000003710107221 */ /* 0x000fce0000000000 */
.L_x_33:
[----:B------:R-:W-:Y:S02]  /*2670*/  WARPGROUP.DEPBAR.LE gsb0, 0x0 ;  /* 0x00008000000079c5 */ /* 0x000fe40000010000 */
[----:B------:R-:W-:Y:S05]  /*2680*/  @!P1 BRA `(.L_x_34) ;  /* 0x0000000000549947 */ /* 0x000fea0003800000 */
[----:B------:R-:W-:-:S13]  /*2690*/  ISETP.NE.AND P0, PT, R81, 0x3, PT ;  /* 0x000000035100780c */ /* 0x000fda0003f05270 */
[----:B------:R-:W-:Y:S05]  /*26a0*/  @!P0 BRA `(.L_x_35) ;  /* 0x0000000000048947 */ /* 0x000fea0003800000 */
[----:B------:R-:W-:Y:S01]  /*26b0*/  BPT.TRAP 0x1 ;  /* 0x000000040000795c */ /* 0x000fe20000300000 */
.L_x_35:
[----:B------:R-:W-:Y:S01]  /*26c0*/  ISETP.NE.AND P0, PT, R6, RZ, PT ;  /* 0x000000ff0600720c */ /* 0x000fe20003f05270 */
[----:B------:R-:W-:Y:S01]  /*26d0*/  BSSY B0, `(.L_x_36) ;  /* 0x000000e000007945 */ /* 0x000fe20003800000 */
[----:B------:R-:W-:-:S11]  /*26e0*/  ISETP.GT.U32.AND P1, PT, R2, 0x1, PT ;  /* 0x000000010200780c */ /* 0x000fd60003f24070 */
[----:B------:R-:W-:Y:S05]  /*26f0*/  @!P0 BRA `(.L_x_37) ;  /* 0x00000000002c8947 */ /* 0x000fea0003800000 */
[----:B------:R-:W-:-:S04]  /*2700*/  UISETP.LT.AND UP0, UPT, UR9, 0x1, UPT ;  /* 0x000000010900788c */ /* 0x000fc8000bf01270 */
[----:B------:R-:W-:-:S04]  /*2710*/  USEL UR8, UR9, 0x1, UP0 ;  /* 0x0000000109087887 */ /* 0x000fc80008000000 */
[----:B------:R-:W-:-:S04]  /*2720*/  UIADD3 UR8, UR5, UR9, -UR8 ;  /* 0x0000000905087290 */ /* 0x000fc8000fffe808 */
[----:B------:R-:W-:-:S04]  /*2730*/  UIMAD.WIDE.U32 UR6, UR8, 0x38e38e39, URZ ;  /* 0x38e38e39080678a5 */ /* 0x000fc8000f8e003f */
[----:B------:R-:W-:-:S04]  /*2740*/  USHF.R.U32.HI UR6, URZ, 0x1, UR7 ;  /* 0x000000013f067899 */ /* 0x000fc80008011607 */
[----:B------:R-:W-:-:S04]  /*2750*/  UIMAD UR8, UR6, -0x9, UR8 ;  /* 0xfffffff7060878a4 */ /* 0x000fc8000f8e0208 */
[----:B------:R-:W-:-:S04]  /*2760*/  ULEA UR8, UR8, UR10, 0x3 ;  /* 0x0000000a08087291 */ /* 0x000fc8000f8e183f */
[----:B------:R-:W-:-:S06]  /*2770*/  UIADD3 UR8, UR8, 0x48, URZ ;  /* 0x0000004808087890 */ /* 0x000fcc000fffe03f */
[----:B------:R-:W-:-:S05]  /*2780*/  IMAD.U32 R8, RZ, RZ, UR8 ;  /* 0x00000008ff087e24 */ /* 0x000fca000f8e00ff */
[----:B------:R-:W-:-:S04]  /*2790*/  PRMT R8, R3, 0x654, R8 ;  /* 0x0000065403087816 */ /* 0x000fc80000000008 */
[----:B------:R0:W-:Y:S03]  /*27a0*/  SYNCS.ARRIVE.TRANS64.RED.A1T0 RZ, [R8+URZ], RZ ;  /* 0x000000ff08ff79a7 */ /* 0x0001e6000810043f */
.L_x_37:
[----:B------:R-:W-:Y:S05]  /*27b0*/  BSYNC B0 ;  /* 0x0000000000007941 */ /* 0x000fea0003800000 */
.L_x_36:
[----:B------:R-:W-:Y:S05]  /*27c0*/  @P1 BRA `(.L_x_34) ;  /* 0x0000000000041947 */ /* 0x000fea0003800000 */
[----:B------:R-:W-:Y:S01]  /*27d0*/  BPT.TRAP 0x1 ;  /* 0x000000040000795c */ /* 0x000fe20000300000 */
.L_x_34:
[----:B------:R-:W1:Y:S01]  /*27e0*/  LDC R24, c[0x0][0x288] ;  /* 0x0000a200ff187b82 */ /* 0x000e620000000800 */
[C---:B------:R-:W-:Y:S01]  /*27f0*/  LOP3.LUT R14, R0.reuse, 0x3, RZ, 0xc0, !PT ;  /* 0x00000003000e7812 */ /* 0x040fe200078ec0ff */
[----:B------:R-:W-:Y:S01]  /*2800*/  IMAD.SHL.U32 R25, R15, 0x40, RZ ;  /* 0x000000400f197824 */ /* 0x000fe200078e00ff */
[--C-:B0-----:R-:W-:Y:S01]  /*2810*/  SHF.R.U32.HI R8, RZ, 0x2, R0.reuse ;  /* 0x00000002ff087819 */ /* 0x101fe20000011600 */
[----:B------:R-:W-:Y:S01]  /*2820*/  UIADD3 UR5, UR9, UR5, URZ ;  /* 0x0000000509057290 */ /* 0x000fe2000fffe03f */
[----:B------:R-:W-:Y:S01]  /*2830*/  LOP3.LUT R10, R0, 0x60, RZ, 0xc0, !PT ;  /* 0x00000060000a7812 */ /* 0x000fe200078ec0ff */
[----:B------:R-:W-:Y:S01]  /*2840*/  ULDC UR12, c[0x0][0x284] ;  /* 0x0000a100000c7ab9 */ /* 0x000fe20000000800 */
[----:B------:R-:W-:Y:S01]  /*2850*/  SHF.R.U32.HI R11, RZ, 0x7, R0 ;  /* 0x00000007ff0b7819 */ /* 0x000fe20000011600 */
[----:B------:R-:W-:Y:S01]  /*2860*/  UISETP.GT.U32.AND UP0, UPT, UR5, 0x8, UPT ;  /* 0x000000080500788c */ /* 0x000fe2000bf04070 */
[----:B------:R-:W-:Y:S01]  /*2870*/  LOP3.LUT R9, R8, 0x7, RZ, 0xc0, !PT ;  /* 0x0000000708097812 */ /* 0x000fe200078ec0ff */
[----:B------:R-:W-:Y:S01]  /*2880*/  UISETP.GE.U32.AND UP1, UPT, UR9, 0x9, UPT ;  /* 0x000000090900788c */ /* 0x000fe2000bf26070 */
[----:B------:R-:W-:Y:S01]  /*2890*/  SHF.R.U32.HI R10, RZ, 0x1, R10 ;  /* 0x00000001ff0a7819 */ /* 0x000fe2000001160a */
[----:B------:R-:W-:Y:S01]  /*28a0*/  UISETP.LT.U32.AND UP0, UPT, UR9, 0x9, UP0 ;  /* 0x000000090900788c */ /* 0x000fe20008701070 */
[----:B------:R-:W-:Y:S01]  /*28b0*/  LOP3.LUT R8, R11, 0x1, RZ, 0xc0, !PT ;  /* 0x000000010b087812 */ /* 0x000fe200078ec0ff */
[----:B------:R-:W-:Y:S01]  /*28c0*/  ULDC.64 UR10, c[0x0][0x5d0] ;  /* 0x00017400000a7ab9 */ /* 0x000fe20000000a00 */
[----:B------:R-:W-:Y:S01]  /*28d0*/  IADD3 R27, RZ, -R10, -R9 ;  /* 0x8000000aff1b7210 */ /* 0x000fe20007ffe809 */
[----:B------:R-:W-:Y:S01]  /*28e0*/  UIMAD.WIDE.U32 UR6, UR5, 0x38e38e39, URZ ;  /* 0x38e38e39050678a5 */ /* 0x000fe2000f8e003f */
[----:B------:R-:W-:Y:S01]  /*28f0*/  SHF.R.S32.HI R32, RZ, 0x1f, R73 ;  /* 0x0000001fff207819 */ /* 0x000fe20000011449 */
[----:B------:R-:W-:Y:S01]  /*2900*/  USEL UR8, URZ, 0x1, !UP0 ;  /* 0x000000013f087887 */ /* 0x000fe2000c000000 */
[C---:B------:R-:W-:Y:S01]  /*2910*/  IMAD.SHL.U32 R26, R8.reuse, 0x40, RZ ;  /* 0x00000040081a7824 */ /* 0x040fe200078e00ff */
[----:B------:R-:W-:Y:S01]  /*2920*/  USHF.R.U32.HI UR6, URZ, 0x1, UR7 ;  /* 0x000000013f067899 */ /* 0x000fe20008011607 */
[----:B------:R-:W-:Y:S01]  /*2930*/  IMAD R27, R8, -0x40, R27 ;  /* 0xffffffc0081b7824 */ /* 0x000fe200078e021b */
[----:B------:R-:W-:Y:S01]  /*2940*/  ULOP3.LUT UR4, UR4, UR8, URZ, 0x3c, !UPT ;  /* 0x0000000804047292 */ /* 0x000fe2000f8e3c3f */
[----:B------:R-:W-:Y:S01]  /*2950*/  IMAD R8, R32, UR10, RZ ;  /* 0x0000000a20087c24 */ /* 0x000fe2000f8e02ff */
[----:B-1----:R-:W-:Y:S01]  /*2960*/  ISETP.GE.AND P0, PT, R25, R24, PT ;  /* 0x000000181900720c */ /* 0x002fe20003f06270 */
[----:B------:R-:W-:Y:S01]  /*2970*/  IMAD R28, R14, -0x2, R24 ;  /* 0xfffffffe0e1c7824 */ /* 0x000fe200078e0218 */
[----:B------:R-:W-:Y:S01]  /*2980*/  LOP3.LUT R11, R26, 0x40, R9, 0xe2, !PT ;  /* 0x000000401a0b7812 */ /* 0x000fe200078ee209 */
[C---:B------:R-:W-:Y:S01]  /*2990*/  IMAD.SHL.U32 R24, R71.reuse, 0x80, RZ ;  /* 0x0000008047187824 */ /* 0x040fe200078e00ff */
[----:B------:R-:W-:Y:S01]  /*29a0*/  UIMAD UR5, UR6, -0x9, UR5 ;  /* 0xfffffff7060578a4 */ /* 0x000fe2000f8e0205 */
[----:B------:R-:W-:Y:S01]  /*29b0*/  IMAD.SHL.U32 R14, R0, 0x2, RZ ;  /* 0x00000002000e7824 */ /* 0x000fe200078e00ff */
[----:B------:R-:W-:Y:S01]  /*29c0*/  @UP1 ULOP3.LUT UR4, UR4, 0x1, UR6, 0x78, !UPT ;  /* 0x0000000104041892 */ /* 0x000fe2000f8e7806 */
[----:B------:R-:W-:Y:S01]  /*29d0*/  IMAD.WIDE R30, R71, 0x80, RZ ;  /* 0x00000080471e7825 */ /* 0x000fe200078e02ff */
[----:B------:R-:W-:-:S02]  /*29e0*/  ISETP.GE.OR P0, PT, R24, UR12, P0 ;  /* 0x0000000c18007c0c */ /* 0x000fc40008706670 */
[----:B------:R-:W-:Y:S01]  /*29f0*/  LOP3.LUT R14, R25, 0x6, R14, 0xf8, !PT ;  /* 0x00000006190e7812 */ /* 0x000fe200078ef80e */
[C---:B------:R-:W-:Y:S01]  /*2a00*/  IMAD R29, R73.reuse, UR11, R8 ;  /* 0x0000000b491d7c24 */ /* 0x040fe2000f8e0208 */
[----:B------:R-:W-:Y:S01]  /*2a10*/  IADD3 R27, -R24, UR12, R27 ;  /* 0x0000000c181b7c10 */ /* 0x000fe2000fffe11b */
[----:B------:R-:W-:Y:S01]  /*2a20*/  IMAD.IADD R28, R28, 0x1, -R25 ;  /* 0x000000011c1c7824 */ /* 0x000fe200078e0a19 */
[----:B------:R-:W-:Y:S01]  /*2a30*/  SHF.R.S32.HI R15, RZ, 0x1f, R14 ;  /* 0x0000001fff0f7819 */ /* 0x000fe2000001140e */
[----:B------:R-:W-:Y:S01]  /*2a40*/  IMAD.MOV.U32 R26, RZ, RZ, -0x1 ;  /* 0xffffffffff1a7424 */ /* 0x000fe200078e00ff */
[----:B------:R-:W-:Y:S01]  /*2a50*/  LOP3.LUT R33, R30, R11, R10, 0xfe, !PT ;  /* 0x0000000b1e217212 */ /* 0x000fe200078efe0a */
[----:B------:R-:W-:-:S04]  /*2a60*/  IMAD.WIDE.U32 R8, R73, UR10, R14 ;  /* 0x0000000a49087c25 */ /* 0x000fc8000f8e000e */
[----:B------:R-:W-:Y:S01]  /*2a70*/  IMAD.IADD R9, R9, 0x1, R29 ;  /* 0x0000000109097824 */ /* 0x000fe200078e021d */
[----:B------:R-:W-:Y:S06]  /*2a80*/  @P0 BRA `(.L_x_38) ;  /* 0x0000002400940947 */ /* 0x000fec0003800000 */
[----:B------:R-:W0:Y:S01]  /*2a90*/  LDC.64 R24, c[0x0][0x5c8] ;  /* 0x00017200ff187b82 */ /* 0x000e220000000a00 */
[----:B------:R-:W-:Y:S01]  /*2aa0*/  ULDC.64 UR6, c[0x0][0x5c0] ;  /* 0x0001700000067ab9 */ /* 0x000fe20000000a00 */
[----:B------:R-:W-:Y:S01]  /*2ab0*/  BSSY B0, `(.L_x_38) ;  /* 0x0000262000007945 */ /* 0x000fe20003800000 */
[-C--:B0-----:R-:W-:Y:S02]  /*2ac0*/  IMAD R10, R31, R24.reuse, RZ ;  /* 0x000000181f0a7224 */ /* 0x081fe400078e02ff */
[----:B------:R-:W-:-:S04]  /*2ad0*/  IMAD.WIDE.U32 R8, R33, R24, R8 ;  /* 0x0000001821087225 */ /* 0x000fc800078e0008 */
[----:B------:R-:W-:Y:S01]  /*2ae0*/  IMAD R11, R33, R25, R10 ;  /* 0x00000019210b7224 */ /* 0x000fe200078e020a */
[----:B------:R-:W-:Y:S02]  /*2af0*/  LEA R10, P0, R24, R8, 0x3 ;  /* 0x00000008180a7211 */ /* 0x000fe400078018ff */
[----:B------:R-:W-:Y:S01]  /*2b00*/  IADD3 R8, P1, R8, UR6, RZ ;  /* 0x0000000608087c10 */ /* 0x000fe2000ff3e0ff */
[----:B------:R-:W-:Y:S01]  /*2b10*/  IMAD.IADD R9, R9, 0x1, R11 ;  /* 0x0000000109097824 */ /* 0x000fe200078e020b */
[----:B------:R-:W-:-:S04]  /*2b20*/  IADD3 R10, P2, R10, UR6, RZ ;  /* 0x000000060a0a7c10 */ /* 0x000fc8000ff5e0ff */
[----:B------:R-:W-:Y:S02]  /*2b30*/  LEA.HI.X R11, R24, R9, R25, 0x3, P0 ;  /* 0x00000009180b7211 */ /* 0x000fe400000f1c19 */
[----:B----45:R-:W-:Y:S02]  /*2b40*/  FSETP.NEU.AND P0, PT, R12, RZ, PT ;  /* 0x000000ff0c00720b */ /* 0x030fe40003f0d000 */
[----:B------:R-:W-:Y:S02]  /*2b50*/  IADD3.X R9, R9, UR7, RZ, P1, !PT ;  /* 0x0000000709097c10 */ /* 0x000fe40008ffe4ff */
[----:B------:R-:W-:-:S09]  /*2b60*/  IADD3.X R11, R11, UR7, RZ, P2, !PT ;  /* 0x000000070b0b7c10 */ /* 0x000fd200097fe4ff */
[----:B------:R-:W-:Y:S05]  /*2b70*/  @!P0 BRA `(.L_x_39) ;  /* 0x0000001c00148947 */ /* 0x000fea0003800000 */
[----:B------:R-:W-:Y:S01]  /*2b80*/  ULDC.64 UR6, c[0x0][0x5b8] ;  /* 0x00016e0000067ab9 */ /* 0x000fe20000000a00 */
[----:B------:R-:W-:Y:S01]  /*2b90*/  ISETP.GE.AND P0, PT, R28, 0x1, PT ;  /* 0x000000011c00780c */ /* 0x000fe20003f06270 */
[----:B------:R-:W-:Y:S01]  /*2ba0*/  IMAD R32, R32, UR6, RZ ;  /* 0x0000000620207c24 */ /* 0x000fe2000f8e02ff */
[----:B------:R-:W-:Y:S01]  /*2bb0*/  ULDC.64 UR10, c[0x0][0x5a8] ;  /* 0x00016a00000a7ab9 */ /* 0x000fe20000000a00 */
[----:B------:R-:W-:Y:S01]  /*2bc0*/  IMAD.WIDE.U32 R24, R73, UR6, R14 ;  /* 0x0000000649187c25 */ /* 0x000fe2000f8e000e */
[----:B------:R-:W-:Y:S01]  /*2bd0*/  ISETP.LT.OR P3, PT, R27, 0x1, !P0 ;  /* 0x000000011b00780c */ /* 0x000fe20004761670 */
[----:B------:R-:W-:Y:S02]  /*2be0*/  BSSY B1, `(.L_x_40) ;  /* 0x000000c000017945 */ /* 0x000fe40003800000 */
[----:B------:R-:W-:Y:S01]  /*2bf0*/  IMAD R73, R73, UR7, R32 ;  /* 0x0000000749497c24 */ /* 0x000fe2000f8e0220 */
[----:B------:R-:W-:Y:S02]  /*2c00*/  ULDC.64 UR6, c[0x0][0x5b0] ;  /* 0x00016c0000067ab9 */ /* 0x000fe40000000a00 */
[----:B------:R-:W-:-:S02]  /*2c10*/  IMAD R29, R31, UR6, RZ ;  /* 0x000000061f1d7c24 */ /* 0x000fc4000f8e02ff */
[----:B------:R-:W-:Y:S02]  /*2c20*/  IMAD.IADD R25, R25, 0x1, R73 ;  /* 0x0000000119197824 */ /* 0x000fe400078e0249 */
[C---:B------:R-:W-:Y:S02]  /*2c30*/  IMAD R29, R33.reuse, UR7, R29 ;  /* 0x00000007211d7c24 */ /* 0x040fe4000f8e021d */
[----:B------:R-:W-:-:S03]  /*2c40*/  IMAD.WIDE.U32 R14, R33, UR6, R24 ;  /* 0x00000006210e7c25 */ /* 0x000fc6000f8e0018 */
[----:B------:R-:W-:-:S04]  /*2c50*/  IADD3 R14, P1, R14, UR10, RZ ;  /* 0x0000000a0e0e7c10 */ /* 0x000fc8000ff3e0ff */
[--C-:B------:R-:W-:Y:S02]  /*2c60*/  IADD3.X R15, R15, UR11, R29.reuse, P1, !PT ;  /* 0x0000000b0f0f7c10 */ /* 0x100fe40008ffe41d */
[----:B------:R-:W-:Y:S01]  /*2c70*/  PRMT R29, RZ, 0x7610, R29 ;  /* 0x00007610ff1d7816 */ /* 0x000fe2000000001d */
[----:B------:R-:W-:Y:S06]  /*2c80*/  @P3 BRA `(.L_x_41) ;  /* 0x0000000000043947 */ /* 0x000fec0003800000 */
[----:B------:R0:W5:Y:S02]  /*2c90*/  LDG.E.U8 R29, desc[UR16][R14.64] ;  /* 0x000000100e1d7981 */ /* 0x000164000c1e1100 */
.L_x_41:
[----:B------:R-:W-:Y:S05]  /*2ca0*/  BSYNC B1 ;  /* 0x0000000000017941 */ /* 0x000fea0003800000 */
.L_x_40:
[----:B-----5:R-:W-:Y:S01]  /*2cb0*/  LOP3.LUT R29, R29, 0xff, RZ, 0xc0, !PT ;  /* 0x000000ff1d1d7812 */ /* 0x020fe200078ec0ff */
[----:B------:R-:W-:Y:S01]  /*2cc0*/  BSSY B1, `(.L_x_42) ;  /* 0x000000c000017945 */ /* 0x000fe20003800000 */
[----:B------:R-:W-:Y:S02]  /*2cd0*/  ISETP.GE.AND P1, PT, R28, 0x2, PT ;  /* 0x000000021c00780c */ /* 0x000fe40003f26270 */
[----:B------:R-:W-:Y:S02]  /*2ce0*/  F2FP.F16.E5M2.UNPACK_B R29, R29 ;  /* 0x0000001dff1d723e */ /* 0x000fe400020004ff */
[----:B------:R-:W-:-:S03]  /*2cf0*/  ISETP.LT.OR P2, PT, R27, 0x1, !P1 ;  /* 0x000000011b00780c */ /* 0x000fc60004f41670 */
[----:B------:R-:W-:-:S05]  /*2d00*/  HADD2.F32 R29, -RZ, R29.H0_H0 ;  /* 0x2000001dff1d7230 */ /* 0x000fca0000004100 */
[----:B------:R-:W-:Y:S01]  /*2d10*/  FMUL R32, R29, R12 ;  /* 0x0000000c1d207220 */ /* 0x000fe20000400000 */
[----:B------:R-:W-:-:S03]  /*2d20*/  PRMT R29, RZ, 0x7610, R29 ;  /* 0x00007610ff1d7816 */ /* 0x000fc6000000001d */
[----:B--2---:R-:W-:-:S05]  /*2d30*/  FFMA R32, R79, R7, R32 ;  /* 0x000000074f207223 */ /* 0x004fca0000000020 */
[----:B------:R-:W-:-:S05]  /*2d40*/  F2FP.SATFINITE.E5M2.F32.PACK_AB_MERGE_C R35, RZ, R32, RZ ;  /* 0x00000020ff23723e */ /* 0x000fca00048060ff */
[----:B------:R1:W-:Y:S01]  /*2d50*/  @!P3 STG.E.U8 desc[UR16][R8.64], R35 ;  /* 0x000000230800b986 */ /* 0x0003e2000c101110 */
[----:B------:R-:W-:Y:S05]  /*2d60*/  @P2 BRA `(.L_x_43) ;  /* 0x0000000000042947 */ /* 0x000fea0003800000 */
[----:B------:R2:W5:Y:S02]  /*2d70*/  LDG.E.U8 R29, desc[UR16][R14.64+0x1] ;  /* 0x000001100e1d7981 */ /* 0x000564000c1e1100 */
.L_x_43:
[----:B------:R-:W-:Y:S05]  /*2d80*/  BSYNC B1 ;  /* 0x0000000000017941 */ /* 0x000fea0003800000 */
.L_x_42:
[----:B-----5:R-:W-:Y:S01]  /*2d90*/  LOP3.LUT R29, R29, 0xff, RZ, 0xc0, !PT ;  /* 0x000000ff1d1d7812 */ /* 0x020fe200078ec0ff */
[----:B------:R-:W-:Y:S01]  /*2da0*/  BSSY B1, `(.L_x_44) ;  /* 0x0000012000017945 */ /* 0x000fe20003800000 */
[----:B------:R-:W-:Y:S02]  /*2db0*/  IADD3 R33, P3, R33, 0x8, RZ ;  /* 0x0000000821217810 */ /* 0x000fe40007f7e0ff */
[----:B------:R-:W-:Y:S02]  /*2dc0*/  F2FP.F16.E5M2.UNPACK_B R29, R29 ;  /* 0x0000001dff1d723e */ /* 0x000fe400020004ff */
[----:B------:R-:W-:Y:S01]  /*2dd0*/  ISETP.LT.OR P0, PT, R27, 0x9, !P0 ;  /* 0x000000091b00780c */ /* 0x000fe20004701670 */
[----:B------:R-:W-:Y:S02]  /*2de0*/  IMAD.X R30, RZ, RZ, R31, P3 ;  /* 0x000000ffff1e7224 */ /* 0x000fe400018e061f */
[----:B------:R-:W-:Y:S02]  /*2df0*/  HADD2.F32 R29, -RZ, R29.H0_H0 ;  /* 0x2000001dff1d7230 */ /* 0x000fe40000004100 */
[----:B------:R-:W-:-:S02]  /*2e00*/  IMAD R30, R30, UR6, RZ ;  /* 0x000000061e1e7c24 */ /* 0x000fc4000f8e02ff */
[----:B------:R-:W-:-:S04]  /*2e10*/  IMAD.WIDE.U32 R24, R33, UR6, R24 ;  /* 0x0000000621187c25 */ /* 0x000fc8000f8e0018 */
[----:B------:R-:W-:Y:S01]  /*2e20*/  FMUL R29, R29, R12 ;  /* 0x0000000c1d1d7220 */ /* 0x000fe20000400000 */
[----:B------:R-:W-:-:S03]  /*2e30*/  IMAD R33, R33, UR7, R30 ;  /* 0x0000000721217c24 */ /* 0x000fc6000f8e021e */
[----:B------:R-:W-:Y:S01]  /*2e40*/  FFMA R29, R80, R7, R29 ;  /* 0x00000007501d7223 */ /* 0x000fe2000000001d */
[----:B------:R-:W-:-:S04]  /*2e50*/  IADD3 R24, P3, R24, UR10, RZ ;  /* 0x0000000a18187c10 */ /* 0x000fc8000ff7e0ff */
[----:B------:R-:W-:Y:S02]  /*2e60*/  F2FP.SATFINITE.E5M2.F32.PACK_AB_MERGE_C R31, RZ, R29, RZ ;  /* 0x0000001dff1f723e */ /* 0x000fe400048060ff */
[----:B------:R-:W-:Y:S02]  /*2e70*/  IADD3.X R25, R25, UR11, R33, P3, !PT ;  /* 0x0000000b19197c10 */ /* 0x000fe40009ffe421 */
[----:B------:R-:W-:Y:S01]  /*2e80*/  PRMT R29, RZ, 0x7610, R29 ;  /* 0x00007610ff1d7816 */ /* 0x000fe2000000001d */
[----:B------:R3:W-:Y:S01]  /*2e90*/  @!P2 STG.E.U8 desc[UR16][R8.64+0x1], R31 ;  /* 0x0000011f0800a986 */ /* 0x0007e2000c101110 */
[----:B------:R-:W-:Y:S05]  /*2ea0*/  @P0 BRA `(.L_x_45) ;  /* 0x0000000000040947 */ /* 0x000fea0003800000 */
[----:B------:R4:W5:Y:S02]  /*2eb0*/  LDG.E.U8 R29, desc[UR16][R24.64] ;  /* 0x00000010181d7981 */ /* 0x000964000c1e1100 */
.L_x_45:
[----:B------:R-:W-:Y:S05]  /*2ec0*/  BSYNC B1 ;  /* 0x0000000000017941 */ /* 0x000fea0003800000 */
.L_x_44:
[----:B-----5:R-:W-:Y:S01]  /*2ed0*/  LOP3.LUT R29, R29, 0xff, RZ, 0xc0, !PT ;  /* 0x000000ff1d1d7812 */ /* 0x020fe200078ec0ff */
[----:B------:R-:W-:Y:S01]  /*2ee0*/  BSSY B1, `(.L_x_46) ;  /* 0x000000b000017945 */ /* 0x000fe20003800000 */
[----:B------:R-:W-:Y:S02]  /*2ef0*/  ISETP.LT.OR P1, PT, R27, 0x9, !P1 ;  /* 0x000000091b00780c */ /* 0x000fe40004f21670 */
[----:B------:R-:W-:-:S05]  /*2f00*/  F2FP.F16.E5M2.UNPACK_B R29, R29 ;  /* 0x0000001dff1d723e */ /* 0x000fca00020004ff */
[----:B------:R-:W-:-:S05]  /*2f10*/  HADD2.F32 R29, -RZ, R29.H0_H0 ;  /* 0x2000001dff1d7230 */ /* 0x000fca0000004100 */
[----:B------:R-:W-:Y:S01]  /*2f20*/  FMUL R30, R29, R12 ;  /* 0x0000000c1d1e7220 */ /* 0x000fe20000400000 */
[----:B------:R-:W-:-:S03]  /*2f30*/  PRMT R29, RZ, 0x7610, R29 ;  /* 0x00007610ff1d7816 */ /* 0x000fc6000000001d */
[----:B------:R-:W-:-:S05]  /*2f40*/  FFMA R30, R77, R7, R30 ;  /* 0x000000074d1e7223 */ /* 0x000fca000000001e */
[----:B---3--:R-:W-:-:S05]  /*2f50*/  F2FP.SATFINITE.E5M2.F32.PACK_AB_MERGE_C R31, RZ, R30, RZ ;  /* 0x0000001eff1f723e */ /* 0x008fca00048060ff */
[----:B------:R3:W-:Y:S01]  /*2f60*/  @!P0 STG.E.U8 desc[UR16][R10.64], R31 ;  /* 0x0000001f0a008986 */ /* 0x0007e2000c101110 */
[----:B------:R-:W-:Y:S05]  /*2f70*/  @P1 BRA `(.L_x_47) ;  /* 0x0000000000041947 */ /* 0x000fea0003800000 */
[----:B------:R0:W5:Y:S02]  /*2f80*/  LDG.E.U8 R29, desc[UR16][R24.64+0x1] ;  /* 0x00000110181d7981 */ /* 0x000164000c1e1100 */
.L_x_47:
[----:B------:R-:W-:Y:S05]  /*2f90*/  BSYNC B1 ;  /* 0x0000000000017941 */ /* 0x000fea0003800000 */
.L_x_46:
[----:B-----5:R-:W-:Y:S01]  /*2fa0*/  LOP3.LUT R29, R29, 0xff, RZ, 0xc0, !PT ;  /* 0x000000ff1d1d7812 */ /* 0x020fe200078ec0ff */
[----:B------:R-:W-:Y:S01]  /*2fb0*/  BSSY B1, `(.L_x_48) ;  /* 0x000000c000017945 */ /* 0x000fe20003800000 */
[----:B------:R-:W-:Y:S02]  /*2fc0*/  ISETP.GE.AND P0, PT, R28, 0x9, PT ;  /* 0x000000091c00780c */ /* 0x000fe40003f06270 */
[----:B------:R-:W-:Y:S02]  /*2fd0*/  F2FP.F16.E5M2.UNPACK_B R29, R29 ;  /* 0x0000001dff1d723e */ /* 0x000fe400020004ff */
[----:B------:R-:W-:-:S03]  /*2fe0*/  ISETP.LT.OR P2, PT, R27, 0x1, !P0 ;  /* 0x000000011b00780c */ /* 0x000fc60004741670 */
[----:B------:R-:W-:-:S05]  /*2ff0*/  HADD2.F32 R29, -RZ, R29.H0_H0 ;  /* 0x2000001dff1d7230 */ /* 0x000fca0000004100 */
[----:B------:R-:W-:-:S04]  /*3000*/  FMUL R29, R29, R12 ;  /* 0x0000000c1d1d7220 */ /* 0x000fc80000400000 */
[----:B------:R-:W-:-:S05]  /*3010*/  FFMA R29, R78, R7, R29 ;  /* 0x000000074e1d7223 */ /* 0x000fca000000001d */
[----:B---3--:R-:W-:Y:S02]  /*3020*/  F2FP.SATFINITE.E5M2.F32.PACK_AB_MERGE_C R31, RZ, R29, RZ ;  /* 0x0000001dff1f723e */ /* 0x008fe400048060ff */
[----:B------:R-:W-:-:S03]  /*3030*/  PRMT R29, RZ, 0x7610, R29 ;  /* 0x00007610ff1d7816 */ /* 0x000fc6000000001d */
[----:B------:R3:W-:Y:S01]  /*3040*/  @!P1 STG.E.U8 desc[UR16][R10.64+0x1], R31 ;  /* 0x0000011f0a009986 */ /* 0x0007e2000c101110 */
[----:B------:R-:W-:Y:S05]  /*3050*/  @P2 BRA `(.L_x_49) ;  /* 0x0000000000042947 */ /* 0x000fea0003800000 */
[----:B------:R0:W5:Y:S02]  /*3060*/  LDG.E.U8 R29, desc[UR16][R14.64+0x8] ;  /* 0x000008100e1d7981 */ /* 0x000164000c1e1100 */
.L_x_49:
[----:B------:R-:W-:Y:S05]  /*3070*/  BSYNC B1 ;  /* 0x0000000000017941 */ /* 0x000fea0003800000 */
.L_x_48:
        /* <DEDUP_REMOVED lines=13> */
.L_x_51:
[----:B------:R-:W-:Y:S05]  /*3150*/  BSYNC B1 ;  /* 0x0000000000017941 */ /* 0x000fea0003800000 */
.L_x_50:
[----:B-----5:R-:W-:Y:S01]  /*3160*/  LOP3.LUT R29, R29, 0xff, RZ, 0xc0, !PT ;  /* 0x000000ff1d1d7812 */ /* 0x020fe200078ec0ff */
[----:B------:R-:W-:Y:S01]  /*3170*/  BSSY B1, `(.L_x_52) ;  /* 0x000000b000017945 */ /* 0x000fe20003800000 */
[----:B------:R-:W-:Y:S02]  /*3180*/  ISETP.LT.OR P0, PT, R27, 0x9, !P0 ;  /* 0x000000091b00780c */ /* 0x000fe40004701670 */
[----:B------:R-:W-:-:S05]  /*3190*/  F2FP.F16.E5M2.UNPACK_B R29, R29 ;  /* 0x0000001dff1d723e */ /* 0x000fca00020004ff */
        /* <DEDUP_REMOVED lines=8> */
.L_x_53:
[----:B------:R-:W-:Y:S05]  /*3220*/  BSYNC B1 ;  /* 0x0000000000017941 */ /* 0x000fea0003800000 */
.L_x_52:
        /* <DEDUP_REMOVED lines=12> */
.L_x_55:
[----:B------:R-:W-:Y:S05]  /*32f0*/  BSYNC B1 ;  /* 0x0000000000017941 */ /* 0x000fea0003800000 */
.L_x_54:
        /* <DEDUP_REMOVED lines=13> */
.L_x_57:
[----:B------:R-:W-:Y:S05]  /*33d0*/  BSYNC B1 ;  /* 0x0000000000017941 */ /* 0x000fea0003800000 */
.L_x_56:
        /* <DEDUP_REMOVED lines=13> */
.L_x_59:
[----:B------:R-:W-:Y:S05]  /*34b0*/  BSYNC B1 ;  /* 0x0000000000017941 */ /* 0x000fea0003800000 */
.L_x_58:
        /* <DEDUP_REMOVED lines=12> */
.L_x_61:
[----:B------:R-:W-:Y:S05]  /*3580*/  BSYNC B1 ;  /* 0x0000000000017941 */ /* 0x000fea0003800000 */
.L_x_60:
        /* <DEDUP_REMOVED lines=12> */
.L_x_63:
[----:B------:R-:W-:Y:S05]  /*3650*/  BSYNC B1 ;  /* 0x0000000000017941 */ /* 0x000fea0003800000 */
.L_x_62:
        /* <DEDUP_REMOVED lines=13> */
.L_x_65:
[----:B------:R-:W-:Y:S05]  /*3730*/  BSYNC B1 ;  /* 0x0000000000017941 */ /* 0x000fea0003800000 */
.L_x_64:
        /* <DEDUP_REMOVED lines=13> */
.L_x_67:
[----:B------:R-:W-:Y:S05]  /*3810*/  BSYNC B1 ;  /* 0x0000000000017941 */ /* 0x000fea0003800000 */
.L_x_66:
        /* <DEDUP_REMOVED lines=12> */
.L_x_69:
[----:B------:R-:W-:Y:S05]  /*38e0*/  BSYNC B1 ;  /* 0x0000000000017941 */ /* 0x000fea0003800000 */
.L_x_68:
        /* <DEDUP_REMOVED lines=12> */
.L_x_71:
[----:B------:R-:W-:Y:S05]  /*39b0*/  BSYNC B1 ;  /* 0x0000000000017941 */ /* 0x000fea0003800000 */
.L_x_70:
        /* <DEDUP_REMOVED lines=13> */
.L_x_73:
[----:B------:R-:W-:Y:S05]  /*3a90*/  BSYNC B1 ;  /* 0x0000000000017941 */ /* 0x000fea0003800000 */
.L_x_72:
        /* <DEDUP_REMOVED lines=13> */
.L_x_75:
[----:B------:R-:W-:Y:S05]  /*3b70*/  BSYNC B1 ;  /* 0x0000000000017941 */ /* 0x000fea0003800000 */
.L_x_74:
        /* <DEDUP_REMOVED lines=12> */
.L_x_77:
[----:B------:R-:W-:Y:S05]  /*3c40*/  BSYNC B1 ;  /* 0x0000000000017941 */ /* 0x000fea0003800000 */
.L_x_76:
        /* <DEDUP_REMOVED lines=12> */
.L_x_79:
[----:B------:R-:W-:Y:S05]  /*3d10*/  BSYNC B1 ;  /* 0x0000000000017941 */ /* 0x000fea0003800000 */
.L_x_78:
        /* <DEDUP_REMOVED lines=13> */
.L_x_81:
[----:B------:R-:W-:Y:S05]  /*3df0*/  BSYNC B1 ;  /* 0x0000000000017941 */ /* 0x000fea0003800000 */
.L_x_80:
        /* <DEDUP_REMOVED lines=13> */
.L_x_83:
[----:B------:R-:W-:Y:S05]  /*3ed0*/  BSYNC B1 ;  /* 0x0000000000017941 */ /* 0x000fea0003800000 */
.L_x_82:
        /* <DEDUP_REMOVED lines=12> */
.L_x_85:
[----:B------:R-:W-:Y:S05]  /*3fa0*/  BSYNC B1 ;  /* 0x0000000000017941 */ /* 0x000fea0003800000 */
.L_x_84:
[----:B-----5:R-:W-:Y:S01]  /*3fb0*/  LOP3.LUT R29, R29, 0xff, RZ, 0xc0, !PT ;  /* 0x000000ff1d1d7812 */ /* 0x020fe200078ec0ff */
[----:B------:R-:W-:Y:S01]  /*3fc0*/  BSSY B1, `(.L_x_86) ;  /* 0x000000b000017945 */ /* 0x000fe20003800000 */
[----:B------:R-:W-:Y:S02]  /*3fd0*/  ISETP.LT.OR P1, PT, R27, 0x9, !P1 ;  /* 0x000000091b00780c */ /* 0x000fe40004f21670 */
[----:B------:R-:W-:-:S05]  /*3fe0*/  F2FP.F16.E5M2.UNPACK_B R29, R29 ;  /* 0x0000001dff1d723e */ /* 0x000fca00020004ff */
[----:B------:R-:W-:-:S05]  /*3ff0*/  HADD2.F32 R29, -RZ, R29.H0_H0 ;  /* 0x2000001dff1d7230 */ /* 0x000fca0000004100 */
[----:B------:R-:W-:-:S04]  /*4000*/  FMUL R30, R29, R12 ;  /* 0x0000000c1d1e7220 */ /* 0x000fc80000400000 */
[----:B------:R-:W-:Y:S01]  /*4010*/  FFMA R30, R23, R7, R30 ;  /* 0x00000007171e7223 */ /* 0x000fe2000000001e */
[----:B------:R-:W-:-:S04]  /*4020*/  PRMT R23, RZ, 0x7610, R23 ;  /* 0x00007610ff177816 */ /* 0x000fc80000000017 */
[----:B------:R-:W-:-:S05]  /*4030*/  F2FP.SATFINITE.E5M2.F32.PACK_AB_MERGE_C R29, RZ, R30, RZ ;  /* 0x0000001eff1d723e */ /* 0x000fca00048060ff */
[----:B------:R0:W-:Y:S01]  /*4040*/  @!P0 STG.E.U8 desc[UR16][R10.64+0x28], R29 ;  /* 0x0000281d0a008986 */ /* 0x0001e2000c101110 */
[----:B------:R-:W-:Y:S05]  /*4050*/  @P1 BRA `(.L_x_87) ;  /* 0x0000000000041947 */ /* 0x000fea0003800000 */
[----:B------:R0:W5:Y:S02]  /*4060*/  LDG.E.U8 R23, desc[UR16][R24.64+0x29] ;  /* 0x0000291018177981 */ /* 0x000164000c1e1100 */
.L_x_87:
[----:B------:R-:W-:Y:S05]  /*4070*/  BSYNC B1 ;  /* 0x0000000000017941 */ /* 0x000fea0003800000 */
.L_x_86:
        /* <DEDUP_REMOVED lines=8> */
[----:B0-----:R-:W-:Y:S02]  /*4100*/  F2FP.SATFINITE.E5M2.F32.PACK_AB_MERGE_C R29, RZ, R23, RZ ;  /* 0x00000017ff1d723e */ /* 0x001fe400048060ff */
[----:B------:R-:W-:-:S03]  /*4110*/  PRMT R23, RZ, 0x7610, R23 ;  /* 0x00007610ff177816 */ /* 0x000fc60000000017 */
[----:B------:R0:W-:Y:S01]  /*4120*/  @!P1 STG.E.U8 desc[UR16][R10.64+0x29], R29 ;  /* 0x0000291d0a009986 */ /* 0x0001e2000c101110 */
[----:B------:R-:W-:Y:S05]  /*4130*/  @P2 BRA `(.L_x_89) ;  /* 0x0000000000042947 */ /* 0x000fea0003800000 */
[----:B------:R0:W5:Y:S02]  /*4140*/  LDG.E.U8 R23, desc[UR16][R14.64+0x30] ;  /* 0x000030100e177981 */ /* 0x000164000c1e1100 */
.L_x_89:
[----:B------:R-:W-:Y:S05]  /*4150*/  BSYNC B1 ;  /* 0x0000000000017941 */ /* 0x000fea0003800000 */
.L_x_88:
[----:B-----5:R-:W-:Y:S01]  /*4160*/  LOP3.LUT R23, R23, 0xff, RZ, 0xc0, !PT ;  /* 0x000000ff17177812 */ /* 0x020fe200078ec0ff */
[----:B------:R-:W-:Y:S01]  /*4170*/  BSSY B1, `(.L_x_90) ;  /* 0x000000c000017945 */ /* 0x000fe20003800000 */
[----:B------:R-:W-:Y:S02]  /*4180*/  ISETP.GE.AND P1, PT, R28, 0x32, PT ;  /* 0x000000321c00780c */ /* 0x000fe40003f26270 */
[----:B------:R-:W-:Y:S02]  /*4190*/  F2FP.F16.E5M2.UNPACK_B R23, R23 ;  /* 0x00000017ff17723e */ /* 0x000fe400020004ff */
[----:B------:R-:W-:-:S03]  /*41a0*/  ISETP.LT.OR P3, PT, R27, 0x1, !P1 ;  /* 0x000000011b00780c */ /* 0x000fc60004f61670 */
        /* <DEDUP_REMOVED lines=8> */
.L_x_91:
[----:B------:R-:W-:Y:S05]  /*4230*/  BSYNC B1 ;  /* 0x0000000000017941 */ /* 0x000fea0003800000 */
.L_x_90:
[----:B-----5:R-:W-:Y:S01]  /*4240*/  LOP3.LUT R21, R21, 0xff, RZ, 0xc0, !PT ;  /* 0x000000ff15157812 */ /* 0x020fe200078ec0ff */
[----:B------:R-:W-:Y:S01]  /*4250*/  BSSY B1, `(.L_x_92) ;  /* 0x000000b000017945 */ /* 0x000fe20003800000 */
[----:B------:R-:W-:Y:S02]  /*4260*/  ISETP.LT.OR P0, PT, R27, 0x9, !P0 ;  /* 0x000000091b00780c */ /* 0x000fe40004701670 */
[----:B------:R-:W-:-:S05]  /*4270*/  F2FP.F16.E5M2.UNPACK_B R21, R21 ;  /* 0x00000015ff15723e */ /* 0x000fca00020004ff */
        /* <DEDUP_REMOVED lines=8> */
.L_x_93:
[----:B------:R-:W-:Y:S05]  /*4300*/  BSYNC B1 ;  /* 0x0000000000017941 */ /* 0x000fea0003800000 */
.L_x_92:
        /* <DEDUP_REMOVED lines=12> */
.L_x_95:
[----:B------:R-:W-:Y:S05]  /*43d0*/  BSYNC B1 ;  /* 0x0000000000017941 */ /* 0x000fea0003800000 */
.L_x_94:
        /* <DEDUP_REMOVED lines=13> */
.L_x_97:
[----:B------:R-:W-:Y:S05]  /*44b0*/  BSYNC B1 ;  /* 0x0000000000017941 */ /* 0x000fea0003800000 */
.L_x_96:
        /* <DEDUP_REMOVED lines=13> */
.L_x_99:
[----:B------:R-:W-:Y:S05]  /*4590*/  BSYNC B1 ;  /* 0x0000000000017941 */ /* 0x000fea0003800000 */
.L_x_98:
[----:B-----5:R-:W-:Y:S01]  /*45a0*/  LOP3.LUT R17, R17, 0xff, RZ, 0xc0, !PT ;  /* 0x000000ff11117812 */ /* 0x020fe200078ec0ff */
[----:B------:R-:W-:Y:S01]  /*45b0*/  BSSY B1, `(.L_x_100) ;  /* 0x000000b000017945 */ /* 0x000fe20003800000 */
[----:B------:R-:W-:Y:S02]  /*45c0*/  ISETP.LT.OR P0, PT, R27, 0x9, !P0 ;  /* 0x000000091b00780c */ /* 0x000fe40004701670 */
[----:B------:R-:W-:Y:S02]  /*45d0*/  F2FP.F16.E5M2.UNPACK_B R17, R17 ;  /* 0x00000011ff11723e */ /* 0x000fe400020004ff */
[----:B0-2---:R-:W-:-:S03]  /*45e0*/  PRMT R14, RZ, 0x7610, R14 ;  /* 0x00007610ff0e7816 */ /* 0x005fc6000000000e */
[----:B------:R-:W-:-:S05]  /*45f0*/  HADD2.F32 R17, -RZ, R17.H0_H0 ;  /* 0x20000011ff117230 */ /* 0x000fca0000004100 */
[----:B------:R-:W-:-:S04]  /*4600*/  FMUL R17, R17, R12 ;  /* 0x0000000c11117220 */ /* 0x000fc80000400000 */
[----:B------:R-:W-:-:S05]  /*4610*/  FFMA R17, R18, R7, R17 ;  /* 0x0000000712117223 */ /* 0x000fca0000000011 */
[----:B------:R-:W-:-:S05]  /*4620*/  F2FP.SATFINITE.E5M2.F32.PACK_AB_MERGE_C R17, RZ, R17, RZ ;  /* 0x00000011ff11723e */ /* 0x000fca00048060ff */
[----:B------:R0:W-:Y:S01]  /*4630*/  @!P3 STG.E.U8 desc[UR16][R8.64+0x39], R17 ;  /* 0x000039110800b986 */ /* 0x0001e2000c101110 */
[----:B------:R-:W-:Y:S05]  /*4640*/  @P0 BRA `(.L_x_101) ;  /* 0x0000000000040947 */ /* 0x000fea0003800000 */
[----:B------:R2:W5:Y:S02]  /*4650*/  LDG.E.U8 R14, desc[UR16][R24.64+0x38] ;  /* 0x00003810180e7981 */ /* 0x000564000c1e1100 */
.L_x_101:
[----:B------:R-:W-:Y:S05]  /*4660*/  BSYNC B1 ;  /* 0x0000000000017941 */ /* 0x000fea0003800000 */
.L_x_100:
[----:B-----5:R-:W-:Y:S01]  /*4670*/  LOP3.LUT R14, R14, 0xff, RZ, 0xc0, !PT ;  /* 0x000000ff0e0e7812 */ /* 0x020fe200078ec0ff */
[----:B------:R-:W-:Y:S01]  /*4680*/  BSSY B1, `(.L_x_102) ;  /* 0x000000b000017945 */ /* 0x000fe20003800000 */
[----:B------:R-:W-:Y:S02]  /*4690*/  ISETP.LT.OR P1, PT, R27, 0x9, !P1 ;  /* 0x000000091b00780c */ /* 0x000fe40004f21670 */
[----:B------:R-:W-:-:S05]  /*46a0*/  F2FP.F16.E5M2.UNPACK_B R14, R14 ;  /* 0x0000000eff0e723e */ /* 0x000fca00020004ff */
[----:B01-3--:R-:W-:-:S05]  /*46b0*/  HADD2.F32 R9, -RZ, R14.H0_H0 ;  /* 0x2000000eff097230 */ /* 0x00bfca0000004100 */
[----:B------:R-:W-:-:S04]  /*46c0*/  FMUL R8, R9, R12 ;  /* 0x0000000c09087220 */ /* 0x000fc80000400000 */
[----:B------:R-:W-:-:S05]  /*46d0*/  FFMA R8, R13, R7, R8 ;  /* 0x000000070d087223 */ /* 0x000fca0000000008 */
[----:B------:R-:W-:Y:S02]  /*46e0*/  F2FP.SATFINITE.E5M2.F32.PACK_AB_MERGE_C R9, RZ, R8, RZ ;  /* 0x00000008ff09723e */ /* 0x000fe400048060ff */
[----:B------:R-:W-:-:S03]  /*46f0*/  PRMT R8, RZ, 0x7610, R8 ;  /* 0x00007610ff087816 */ /* 0x000fc60000000008 */
[----:B------:R0:W-:Y:S01]  /*4700*/  @!P0 STG.E.U8 desc[UR16][R10.64+0x38], R9 ;  /* 0x000038090a008986 */ /* 0x0001e2000c101110 */
[----:B------:R-:W-:Y:S05]  /*4710*/  @P1 BRA `(.L_x_103) ;  /* 0x0000000000041947 */ /* 0x000fea0003800000 */
[----:B------:R1:W5:Y:S02]  /*4720*/  LDG.E.U8 R8, desc[UR16][R24.64+0x39] ;  /* 0x0000391018087981 */ /* 0x000364000c1e1100 */
.L_x_103:
[----:B------:R-:W-:Y:S05]  /*4730*/  BSYNC B1 ;  /* 0x0000000000017941 */ /* 0x000fea0003800000 */
.L_x_102:
[----:B------:R-:W-:Y:S05]  /*4740*/  @P1 BRA `(.L_x_104) ;  /* 0x0000000800601947 */ /* 0x000fea0003800000 */
[----:B-----5:R-:W-:-:S04]  /*4750*/  LOP3.LUT R8, R8, 0xff, RZ, 0xc0, !PT ;  /* 0x000000ff08087812 */ /* 0x020fc800078ec0ff */
[----:B------:R-:W-:-:S05]  /*4760*/  F2FP.F16.E5M2.UNPACK_B R8, R8 ;  /* 0x00000008ff08723e */ /* 0x000fca00020004ff */
[----:B0-----:R-:W-:-:S05]  /*4770*/  HADD2.F32 R9, -RZ, R8.H0_H0 ;  /* 0x20000008ff097230 */ /* 0x001fca0000004100 */
[----:B------:R-:W-:-:S04]  /*4780*/  FMUL R9, R9, R12 ;  /* 0x0000000c09097220 */ /* 0x000fc80000400000 */
[----:B------:R-:W-:-:S05]  /*4790*/  FFMA R9, R16, R7, R9 ;  /* 0x0000000710097223 */ /* 0x000fca0000000009 */
[----:B------:R-:W-:-:S05]  /*47a0*/  F2FP.SATFINITE.E5M2.F32.PACK_AB_MERGE_C R9, RZ, R9, RZ ;  /* 0x00000009ff09723e */ /* 0x000fca00048060ff */
[----:B------:R3:W-:Y:S01]  /*47b0*/  STG.E.U8 desc[UR16][R10.64+0x39], R9 ;  /* 0x000039090a007986 */ /* 0x0007e2000c101110 */
[----:B------:R-:W-:Y:S05]  /*47c0*/  BRA `(.L_x_104) ;  /* 0x0000000800407947 */ /* 0x000fea0003800000 */
.L_x_39:
[C---:B------:R-:W-:Y:S01]  /*47d0*/  ISETP.GE.AND P3, PT, R28.reuse, 0x1, PT ;  /* 0x000000011c00780c */ /* 0x040fe20003f66270 */
[-C--:B--2---:R-:W-:Y:S01]  /*47e0*/  FMUL R79, R79, R7.reuse ;  /* 0x000000074f4f7220 */ /* 0x084fe20000400000 */
[----:B------:R-:W-:Y:S01]  /*47f0*/  ISETP.GE.AND P0, PT, R28, 0x2, PT ;  /* 0x000000021c00780c */ /* 0x000fe20003f06270 */
[-C--:B------:R-:W-:Y:S01]  /*4800*/  FMUL R80, R80, R7.reuse ;  /* 0x0000000750507220 */ /* 0x080fe20000400000 */
[----:B------:R-:W-:Y:S01]  /*4810*/  ISETP.LT.OR P1, PT, R27, 0x1, !P3 ;  /* 0x000000011b00780c */ /* 0x000fe20005f21670 */
[-C--:B------:R-:W-:Y:S01]  /*4820*/  FMUL R77, R77, R7.reuse ;  /* 0x000000074d4d7220 */ /* 0x080fe20000400000 */
[C---:B------:R-:W-:Y:S01]  /*4830*/  ISETP.LT.OR P2, PT, R27.reuse, 0x1, !P0 ;  /* 0x000000011b00780c */ /* 0x040fe20004741670 */
[-C--:B------:R-:W-:Y:S01]  /*4840*/  FMUL R78, R78, R7.reuse ;  /* 0x000000074e4e7220 */ /* 0x080fe20000400000 */
[----:B------:R-:W-:Y:S01]  /*4850*/  ISETP.LT.OR P3, PT, R27, 0x9, !P3 ;  /* 0x000000091b00780c */ /* 0x000fe20005f61670 */
[----:B------:R-:W-:Y:S01]  /*4860*/  FMUL R75, R75, R7 ;  /* 0x000000074b4b7220 */ /* 0x000fe20000400000 */
[----:B------:R-:W-:Y:S01]  /*4870*/  F2FP.SATFINITE.E5M2.F32.PACK_AB_MERGE_C R79, RZ, R79, RZ ;  /* 0x0000004fff4f723e */ /* 0x000fe200048060ff */
[-C--:B------:R-:W-:Y:S01]  /*4880*/  FMUL R76, R76, R7.reuse ;  /* 0x000000074c4c7220 */ /* 0x080fe20000400000 */
[----:B------:R-:W-:Y:S01]  /*4890*/  F2FP.SATFINITE.E5M2.F32.PACK_AB_MERGE_C R15, RZ, R80, RZ ;  /* 0x00000050ff0f723e */ /* 0x000fe200048060ff */
[----:B------:R-:W-:Y:S01]  /*48a0*/  FMUL R74, R74, R7 ;  /* 0x000000074a4a7220 */ /* 0x000fe20000400000 */
[----:B------:R-:W-:Y:S01]  /*48b0*/  F2FP.SATFINITE.E5M2.F32.PACK_AB_MERGE_C R77, RZ, R77, RZ ;  /* 0x0000004dff4d723e */ /* 0x000fe200048060ff */
[-C--:B------:R-:W-:Y:S01]  /*48c0*/  FMUL R72, R72, R7.reuse ;  /* 0x0000000748487220 */ /* 0x080fe20000400000 */
[----:B------:R-:W-:Y:S01]  /*48d0*/  ISETP.LT.OR P0, PT, R27, 0x9, !P0 ;  /* 0x000000091b00780c */ /* 0x000fe20004701670 */
[----:B------:R-:W-:Y:S01]  /*48e0*/  @!P1 STG.E.U8 desc[UR16][R8.64], R79 ;  /* 0x0000004f08009986 */ /* 0x000fe2000c101110 */
[C---:B------:R-:W-:Y:S01]  /*48f0*/  ISETP.GE.AND P1, PT, R28.reuse, 0x9, PT ;  /* 0x000000091c00780c */ /* 0x040fe20003f26270 */
[----:B------:R-:W-:Y:S01]  /*4900*/  FMUL R69, R69, R7 ;  /* 0x0000000745457220 */ /* 0x000fe20000400000 */
[----:B------:R-:W-:Y:S01]  /*4910*/  F2FP.SATFINITE.E5M2.F32.PACK_AB_MERGE_C R75, RZ, R75, RZ ;  /* 0x0000004bff4b723e */ /* 0x000fe200048060ff */
[----:B------:R0:W-:Y:S01]  /*4920*/  @!P2 STG.E.U8 desc[UR16][R8.64+0x1], R15 ;  /* 0x0000010f0800a986 */ /* 0x0001e2000c101110 */
[----:B------:R-:W-:Y:S01]  /*4930*/  ISETP.GE.AND P2, PT, R28, 0xa, PT ;  /* 0x0000000a1c00780c */ /* 0x000fe20003f46270 */
[-C--:B------:R-:W-:Y:S01]  /*4940*/  FMUL R70, R70, R7.reuse ;  /* 0x0000000746467220 */ /* 0x080fe20000400000 */
[----:B------:R-:W-:Y:S01]  /*4950*/  F2FP.SATFINITE.E5M2.F32.PACK_AB_MERGE_C R25, RZ, R76, RZ ;  /* 0x0000004cff19723e */ /* 0x000fe200048060ff */
[----:B------:R-:W-:Y:S01]  /*4960*/  @!P3 STG.E.U8 desc[UR16][R10.64], R77 ;  /* 0x0000004d0a00b986 */ /* 0x000fe2000c101110 */
[C---:B------:R-:W-:Y:S01]  /*4970*/  ISETP.LT.OR P3, PT, R27.reuse, 0x1, !P1 ;  /* 0x000000011b00780c */ /* 0x040fe20004f61670 */
[-C--:B------:R-:W-:Y:S01]  /*4980*/  FMUL R68, R68, R7.reuse ;  /* 0x0000000744447220 */ /* 0x080fe20000400000 */
[----:B------:R-:W-:Y:S01]  /*4990*/  ISETP.LT.OR P5, PT, R27, 0x1, !P2 ;  /* 0x000000011b00780c */ /* 0x000fe200057a1670 */
[-C--:B------:R-:W-:Y:S01]  /*49a0*/  FMUL R67, R67, R7.reuse ;  /* 0x0000000743437220 */ /* 0x080fe20000400000 */
[----:B------:R-:W-:Y:S01]  /*49b0*/  ISETP.LT.OR P1, PT, R27, 0x9, !P1 ;  /* 0x000000091b00780c */ /* 0x000fe20004f21670 */
[-C--:B------:R-:W-:Y:S01]  /*49c0*/  FMUL R65, R65, R7.reuse ;  /* 0x0000000741417220 */ /* 0x080fe20000400000 */
[----:B------:R-:W-:Y:S01]  /*49d0*/  F2FP.SATFINITE.E5M2.F32.PACK_AB_MERGE_C R29, RZ, R74, RZ ;  /* 0x0000004aff1d723e */ /* 0x000fe200048060ff */
[-C--:B------:R-:W-:Y:S01]  /*49e0*/  FMUL R66, R66, R7.reuse ;  /* 0x0000000742427220 */ /* 0x080fe20000400000 */
[----:B0-----:R-:W-:Y:S01]  /*49f0*/  F2FP.SATFINITE.E5M2.F32.PACK_AB_MERGE_C R15, RZ, R78, RZ ;  /* 0x0000004eff0f723e */ /* 0x001fe200048060ff */
[-C--:B------:R-:W-:Y:S01]  /*4a00*/  FMUL R64, R64, R7.reuse ;  /* 0x0000000740407220 */ /* 0x080fe20000400000 */
[----:B------:R-:W-:Y:S01]  /*4a10*/  ISETP.LT.OR P2, PT, R27, 0x9, !P2 ;  /* 0x000000091b00780c */ /* 0x000fe20005741670 */
[-C--:B------:R-:W-:Y:S01]  /*4a20*/  FMUL R63, R63, R7.reuse ;  /* 0x000000073f3f7220 */ /* 0x080fe20000400000 */
[----:B------:R-:W-:Y:S01]  /*4a30*/  F2FP.SATFINITE.E5M2.F32.PACK_AB_MERGE_C R31, RZ, R72, RZ ;  /* 0x00000048ff1f723e */ /* 0x000fe200048060ff */
[----:B------:R0:W-:Y:S01]  /*4a40*/  @!P0 STG.E.U8 desc[UR16][R10.64+0x1], R15 ;  /* 0x0000010f0a008986 */ /* 0x0001e2000c101110 */
[C---:B------:R-:W-:Y:S01]  /*4a50*/  ISETP.GE.AND P0, PT, R28.reuse, 0x11, PT ;  /* 0x000000111c00780c */ /* 0x040fe20003f06270 */
[----:B------:R-:W-:Y:S01]  /*4a60*/  FMUL R61, R61, R7 ;  /* 0x000000073d3d7220 */ /* 0x000fe20000400000 */
[----:B------:R-:W-:Y:S01]  /*4a70*/  F2FP.SATFINITE.E5M2.F32.PACK_AB_MERGE_C R69, RZ, R69, RZ ;  /* 0x00000045ff45723e */ /* 0x000fe200048060ff */
[----:B------:R-:W-:Y:S01]  /*4a80*/  @!P3 STG.E.U8 desc[UR16][R8.64+0x8], R75 ;  /* 0x0000084b0800b986 */ /* 0x000fe2000c101110 */
[----:B------:R-:W-:Y:S01]  /*4a90*/  ISETP.GE.AND P3, PT, R28, 0x12, PT ;  /* 0x000000121c00780c */ /* 0x000fe20003f66270 */
[----:B------:R-:W-:Y:S01]  /*4aa0*/  FMUL R62, R62, R7 ;  /* 0x000000073e3e7220 */ /* 0x000fe20000400000 */
[----:B------:R-:W-:Y:S01]  /*4ab0*/  F2FP.SATFINITE.E5M2.F32.PACK_AB_MERGE_C R67, RZ, R67, RZ ;  /* 0x00000043ff43723e */ /* 0x000fe200048060ff */
[----:B------:R1:W-:Y:S01]  /*4ac0*/  @!P5 STG.E.U8 desc[UR16][R8.64+0x9], R25 ;  /* 0x000009190800d986 */ /* 0x0003e2000c101110 */
[----:B------:R-:W-:Y:S01]  /*4ad0*/  ISETP.LT.OR P5, PT, R27, 0x1, !P3 ;  /* 0x000000011b00780c */ /* 0x000fe20005fa1670 */
[-C--:B------:R-:W-:Y:S01]  /*4ae0*/  FMUL R59, R59, R7.reuse ;  /* 0x000000073b3b7220 */ /* 0x080fe20000400000 */
[C---:B------:R-:W-:Y:S01]  /*4af0*/  ISETP.LT.OR P3, PT, R27.reuse, 0x9, !P3 ;  /* 0x000000091b00780c */ /* 0x040fe20005f61670 */
[----:B------:R-:W-:Y:S01]  /*4b00*/  @!P1 STG.E.U8 desc[UR16][R10.64+0x8], R29 ;  /* 0x0000081d0a009986 */ /* 0x000fe2000c101110 */
[----:B------:R-:W-:Y:S01]  /*4b10*/  ISETP.LT.OR P1, PT, R27, 0x1, !P0 ;  /* 0x000000011b00780c */ /* 0x000fe20004721670 */
[-C--:B------:R-:W-:Y:S01]  /*4b20*/  FMUL R60, R60, R7.reuse ;  /* 0x000000073c3c7220 */ /* 0x080fe20000400000 */
[----:B0-----:R-:W-:Y:S01]  /*4b30*/  F2FP.SATFINITE.E5M2.F32.PACK_AB_MERGE_C R15, RZ, R70, RZ ;  /* 0x00000046ff0f723e */ /* 0x001fe200048060ff */
[----:B------:R-:W-:Y:S01]  /*4b40*/  @!P2 STG.E.U8 desc[UR16][R10.64+0x9], R31 ;  /* 0x0000091f0a00a986 */ /* 0x000fe2000c101110 */
[----:B------:R-:W-:Y:S01]  /*4b50*/  ISETP.GE.AND P2, PT, R28, 0x19, PT ;  /* 0x000000191c00780c */ /* 0x000fe20003f46270 */
[-C--:B------:R-:W-:Y:S01]  /*4b60*/  FMUL R57, R57, R7.reuse ;  /* 0x0000000739397220 */ /* 0x080fe20000400000 */
[C---:B------:R-:W-:Y:S01]  /*4b70*/  ISETP.LT.OR P0, PT, R27.reuse, 0x9, !P0 ;  /* 0x000000091b00780c */ /* 0x040fe20004701670 */
[-C--:B------:R-:W-:Y:S01]  /*4b80*/  FMUL R58, R58, R7.reuse ;  /* 0x000000073a3a7220 */ /* 0x080fe20000400000 */
[----:B------:R-:W-:Y:S01]  /*4b90*/  ISETP.LT.OR P6, PT, R27, 0x1, !P2 ;  /* 0x000000011b00780c */ /* 0x000fe200057c1670 */
[----:B------:R0:W-:Y:S01]  /*4ba0*/  @!P5 STG.E.U8 desc[UR16][R8.64+0x11], R15 ;  /* 0x0000110f0800d986 */ /* 0x0001e2000c101110 */
[----:B-1----:R-:W-:Y:S01]  /*4bb0*/  F2FP.SATFINITE.E5M2.F32.PACK_AB_MERGE_C R25, RZ, R68, RZ ;  /* 0x00000044ff19723e */ /* 0x002fe200048060ff */
[----:B------:R-:W-:Y:S01]  /*4bc0*/  FMUL R56, R56, R7 ;  /* 0x0000000738387220 */ /* 0x000fe20000400000 */
[----:B------:R-:W-:Y:S01]  /*4bd0*/  F2FP.SATFINITE.E5M2.F32.PACK_AB_MERGE_C R65, RZ, R65, RZ ;  /* 0x00000041ff41723e */ /* 0x000fe200048060ff */
[----:B------:R-:W-:Y:S01]  /*4be0*/  @!P1 STG.E.U8 desc[UR16][R8.64+0x10], R69 ;  /* 0x0000104508009986 */ /* 0x000fe2000c101110 */
[----:B------:R-:W-:Y:S01]  /*4bf0*/  ISETP.GE.AND P1, PT, R28, 0x1a, PT ;  /* 0x0000001a1c00780c */ /* 0x000fe20003f26270 */
[-C--:B------:R-:W-:Y:S01]  /*4c00*/  FMUL R23, R23, R7.reuse ;  /* 0x0000000717177220 */ /* 0x080fe20000400000 */
[C---:B------:R-:W-:Y:S01]  /*4c10*/  ISETP.LT.OR P2, PT, R27.reuse, 0x9, !P2 ;  /* 0x000000091b00780c */ /* 0x040fe20005741670 */
[----:B------:R1:W-:Y:S01]  /*4c20*/  @!P3 STG.E.U8 desc[UR16][R10.64+0x11], R25 ;  /* 0x000011190a00b986 */ /* 0x0003e2000c101110 */
[----:B------:R-:W-:Y:S01]  /*4c30*/  ISETP.LT.OR P5, PT, R27, 0x1, !P1 ;  /* 0x000000011b00780c */ /* 0x000fe20004fa1670 */
[-C--:B------:R-:W-:Y:S01]  /*4c40*/  FMUL R21, R21, R7.reuse ;  /* 0x0000000715157220 */ /* 0x080fe20000400000 */
[----:B------:R-:W-:Y:S01]  /*4c50*/  ISETP.LT.OR P3, PT, R27, 0x9, !P1 ;  /* 0x000000091b00780c */ /* 0x000fe20004f61670 */
[----:B------:R-:W-:Y:S01]  /*4c60*/  @!P0 STG.E.U8 desc[UR16][R10.64+0x10], R67 ;  /* 0x000010430a008986 */ /* 0x000fe2000c101110 */
[----:B0-----:R-:W-:Y:S01]  /*4c70*/  F2FP.SATFINITE.E5M2.F32.PACK_AB_MERGE_C R15, RZ, R66, RZ ;  /* 0x00000042ff0f723e */ /* 0x001fe200048060ff */
[-C--:B------:R-:W-:Y:S01]  /*4c80*/  FMUL R22, R22, R7.reuse ;  /* 0x0000000716167220 */ /* 0x080fe20000400000 */
[C---:B------:R-:W-:Y:S01]  /*4c90*/  ISETP.GE.AND P0, PT, R28.reuse, 0x21, PT ;  /* 0x000000211c00780c */ /* 0x040fe20003f06270 */
[----:B------:R-:W-:Y:S01]  /*4ca0*/  @!P6 STG.E.U8 desc[UR16][R8.64+0x18], R65 ;  /* 0x000018410800e986 */ /* 0x000fe2000c101110 */
[----:B------:R-:W-:Y:S01]  /*4cb0*/  ISETP.GE.AND P1, PT, R28, 0x22, PT ;  /* 0x000000221c00780c */ /* 0x000fe20003f26270 */
[-C--:B------:R-:W-:Y:S01]  /*4cc0*/  FMUL R19, R19, R7.reuse ;  /* 0x0000000713137220 */ /* 0x080fe20000400000 */
[C---:B------:R-:W-:Y:S01]  /*4cd0*/  ISETP.LT.OR P6, PT, R27.reuse, 0x1, !P0 ;  /* 0x000000011b00780c */ /* 0x040fe200047c1670 */
[-C--:B------:R-:W-:Y:S01]  /*4ce0*/  FMUL R20, R20, R7.reuse ;  /* 0x0000000714147220 */ /* 0x080fe20000400000 */
[----:B-1----:R-:W-:Y:S01]  /*4cf0*/  F2FP.SATFINITE.E5M2.F32.PACK_AB_MERGE_C R25, RZ, R64, RZ ;  /* 0x00000040ff19723e */ /* 0x002fe200048060ff */
[----:B------:R0:W-:Y:S01]  /*4d00*/  @!P5 STG.E.U8 desc[UR16][R8.64+0x19], R15 ;  /* 0x0000190f0800d986 */ /* 0x0001e2000c101110 */
[----:B------:R-:W-:Y:S01]  /*4d10*/  ISETP.LT.OR P5, PT, R27, 0x1, !P1 ;  /* 0x000000011b00780c */ /* 0x000fe20004fa1670 */
[----:B------:R-:W-:Y:S01]  /*4d20*/  FMUL R17, R17, R7 ;  /* 0x0000000711117220 */ /* 0x000fe20000400000 */
[----:B------:R-:W-:Y:S01]  /*4d30*/  F2FP.SATFINITE.E5M2.F32.PACK_AB_MERGE_C R63, RZ, R63, RZ ;  /* 0x0000003fff3f723e */ /* 0x000fe200048060ff */
[----:B------:R1:W-:Y:S01]  /*4d40*/  @!P3 STG.E.U8 desc[UR16][R10.64+0x19], R25 ;  /* 0x000019190a00b986 */ /* 0x0003e2000c101110 */
[----:B------:R-:W-:Y:S01]  /*4d50*/  F2FP.SATFINITE.E5M2.F32.PACK_AB_MERGE_C R61, RZ, R61, RZ ;  /* 0x0000003dff3d723e */ /* 0x000fe200048060ff */
[-C--:B------:R-:W-:Y:S01]  /*4d60*/  FMUL R18, R18, R7.reuse ;  /* 0x0000000712127220 */ /* 0x080fe20000400000 */
[----:B------:R-:W-:Y:S01]  /*4d70*/  F2FP.SATFINITE.E5M2.F32.PACK_AB_MERGE_C R29, RZ, R62, RZ ;  /* 0x0000003eff1d723e */ /* 0x000fe200048060ff */
[----:B------:R-:W-:Y:S01]  /*4d80*/  @!P2 STG.E.U8 desc[UR16][R10.64+0x18], R63 ;  /* 0x0000183f0a00a986 */ /* 0x000fe2000c101110 */
[----:B------:R-:W-:Y:S01]  /*4d90*/  ISETP.LT.OR P3, PT, R27, 0x9, !P1 ;  /* 0x000000091b00780c */ /* 0x000fe20004f61670 */
[-C--:B------:R-:W-:Y:S01]  /*4da0*/  FMUL R13, R13, R7.reuse ;  /* 0x000000070d0d7220 */ /* 0x080fe20000400000 */
[----:B------:R-:W-:Y:S01]  /*4db0*/  ISETP.GE.AND P2, PT, R28, 0x29, PT ;  /* 0x000000291c00780c */ /* 0x000fe20003f46270 */
[----:B------:R-:W-:Y:S01]  /*4dc0*/  @!P6 STG.E.U8 desc[UR16][R8.64+0x20], R61 ;  /* 0x0000203d0800e986 */ /* 0x000fe2000c101110 */
[C---:B------:R-:W-:Y:S01]  /*4dd0*/  ISETP.LT.OR P0, PT, R27.reuse, 0x9, !P0 ;  /* 0x000000091b00780c */ /* 0x040fe20004701670 */
[----:B------:R-:W-:Y:S01]  /*4de0*/  FMUL R16, R16, R7 ;  /* 0x0000000710107220 */ /* 0x000fe20000400000 */
[----:B------:R-:W-:Y:S01]  /*4df0*/  ISETP.GE.AND P1, PT, R28, 0x2a, PT ;  /* 0x0000002a1c00780c */ /* 0x000fe20003f26270 */
[----:B------:R-:W-:Y:S01]  /*4e00*/  @!P5 STG.E.U8 desc[UR16][R8.64+0x21], R29 ;  /* 0x0000211d0800d986 */ /* 0x000fe2000c101110 */
[----:B------:R-:W-:-:S02]  /*4e10*/  ISETP.LT.OR P6, PT, R27, 0x1, !P2 ;  /* 0x000000011b00780c */ /* 0x000fc400057c1670 */
[C---:B------:R-:W-:Y:S02]  /*4e20*/  ISETP.LT.OR P5, PT, R27.reuse, 0x1, !P1 ;  /* 0x000000011b00780c */ /* 0x040fe40004fa1670 */
[----:B------:R-:W-:Y:S02]  /*4e30*/  F2FP.SATFINITE.E5M2.F32.PACK_AB_MERGE_C R59, RZ, R59, RZ ;  /* 0x0000003bff3b723e */ /* 0x000fe400048060ff */
[----:B0-----:R-:W-:Y:S02]  /*4e40*/  F2FP.SATFINITE.E5M2.F32.PACK_AB_MERGE_C R15, RZ, R60, RZ ;  /* 0x0000003cff0f723e */ /* 0x001fe400048060ff */
[----:B------:R-:W-:Y:S01]  /*4e50*/  F2FP.SATFINITE.E5M2.F32.PACK_AB_MERGE_C R57, RZ, R57, RZ ;  /* 0x00000039ff39723e */ /* 0x000fe200048060ff */
[----:B------:R-:W-:Y:S01]  /*4e60*/  @!P0 STG.E.U8 desc[UR16][R10.64+0x20], R59 ;  /* 0x0000203b0a008986 */ /* 0x000fe2000c101110 */
[----:B-1----:R-:W-:Y:S02]  /*4e70*/  F2FP.SATFINITE.E5M2.F32.PACK_AB_MERGE_C R25, RZ, R58, RZ ;  /* 0x0000003aff19723e */ /* 0x002fe400048060ff */
[C---:B------:R-:W-:Y:S01]  /*4e80*/  ISETP.LT.OR P1, PT, R27.reuse, 0x9, !P1 ;  /* 0x000000091b00780c */ /* 0x040fe20004f21670 */
[----:B------:R0:W-:Y:S01]  /*4e90*/  @!P3 STG.E.U8 desc[UR16][R10.64+0x21], R15 ;  /* 0x0000210f0a00b986 */ /* 0x0001e2000c101110 */
[----:B------:R-:W-:-:S02]  /*4ea0*/  ISETP.LT.OR P2, PT, R27, 0x9, !P2 ;  /* 0x000000091b00780c */ /* 0x000fc40005741670 */
[C---:B------:R-:W-:Y:S01]  /*4eb0*/  ISETP.GE.AND P3, PT, R28.reuse, 0x31, PT ;  /* 0x000000311c00780c */ /* 0x040fe20003f66270 */
[----:B------:R-:W-:Y:S01]  /*4ec0*/  @!P6 STG.E.U8 desc[UR16][R8.64+0x28], R57 ;  /* 0x000028390800e986 */ /* 0x000fe2000c101110 */
[----:B------:R-:W-:Y:S02]  /*4ed0*/  ISETP.GE.AND P0, PT, R28, 0x32, PT ;  /* 0x000000321c00780c */ /* 0x000fe40003f06270 */
[----:B------:R-:W-:Y:S01]  /*4ee0*/  F2FP.SATFINITE.E5M2.F32.PACK_AB_MERGE_C R23, RZ, R23, RZ ;  /* 0x00000017ff17723e */ /* 0x000fe200048060ff */
[----:B------:R1:W-:Y:S01]  /*4ef0*/  @!P5 STG.E.U8 desc[UR16][R8.64+0x29], R25 ;  /* 0x000029190800d986 */ /* 0x0003e2000c101110 */
[C---:B------:R-:W-:Y:S02]  /*4f00*/  ISETP.LT.OR P5, PT, R27.reuse, 0x1, !P3 ;  /* 0x000000011b00780c */ /* 0x040fe40005fa1670 */
[----:B------:R-:W-:Y:S02]  /*4f10*/  ISETP.LT.OR P6, PT, R27, 0x1, !P0 ;  /* 0x000000011b00780c */ /* 0x000fe400047c1670 */
[----:B0-----:R-:W-:Y:S01]  /*4f20*/  F2FP.SATFINITE.E5M2.F32.PACK_AB_MERGE_C R15, RZ, R56, RZ ;  /* 0x00000038ff0f723e */ /* 0x001fe200048060ff */
[----:B------:R-:W-:Y:S01]  /*4f30*/  @!P2 STG.E.U8 desc[UR16][R10.64+0x28], R23 ;  /* 0x000028170a00a986 */ /* 0x000fe2000c101110 */
[----:B------:R-:W-:-:S02]  /*4f40*/  F2FP.SATFINITE.E5M2.F32.PACK_AB_MERGE_C R21, RZ, R21, RZ ;  /* 0x00000015ff15723e */ /* 0x000fc400048060ff */
[C---:B------:R-:W-:Y:S01]  /*4f50*/  ISETP.GE.AND P2, PT, R28.reuse, 0x3a, PT ;  /* 0x0000003a1c00780c */ /* 0x040fe20003f46270 */
[----:B------:R0:W-:Y:S01]  /*4f60*/  @!P1 STG.E.U8 desc[UR16][R10.64+0x29], R15 ;  /* 0x0000290f0a009986 */ /* 0x0001e2000c101110 */
[C---:B------:R-:W-:Y:S02]  /*4f70*/  ISETP.LT.OR P1, PT, R27.reuse, 0x9, !P3 ;  /* 0x000000091b00780c */ /* 0x040fe40005f21670 */
[----:B-1----:R-:W-:Y:S01]  /*4f80*/  F2FP.SATFINITE.E5M2.F32.PACK_AB_MERGE_C R25, RZ, R22, RZ ;  /* 0x00000016ff19723e */ /* 0x002fe200048060ff */
[----:B------:R1:W-:Y:S01]  /*4f90*/  @!P5 STG.E.U8 desc[UR16][R8.64+0x30], R21 ;  /* 0x000030150800d986 */ /* 0x0003e2000c101110 */
[----:B------:R-:W-:Y:S02]  /*4fa0*/  ISETP.GE.AND P3, PT, R28, 0x39, PT ;  /* 0x000000391c00780c */ /* 0x000fe40003f66270 */
[C---:B------:R-:W-:Y:S01]  /*4fb0*/  ISETP.LT.OR P0, PT, R27.reuse, 0x9, !P0 ;  /* 0x000000091b00780c */ /* 0x040fe20004701670 */
[----:B------:R2:W-:Y:S01]  /*4fc0*/  @!P6 STG.E.U8 desc[UR16][R8.64+0x31], R25 ;  /* 0x000031190800e986 */ /* 0x0005e2000c101110 */
[----:B------:R-:W-:-:S02]  /*4fd0*/  ISETP.LT.OR P5, PT, R27, 0x1, !P3 ;  /* 0x000000011b00780c */ /* 0x000fc40005fa1670 */
[C---:B------:R-:W-:Y:S02]  /*4fe0*/  ISETP.LT.OR P6, PT, R27.reuse, 0x1, !P2 ;  /* 0x000000011b00780c */ /* 0x040fe400057c1670 */
[C---:B------:R-:W-:Y:S02]  /*4ff0*/  ISETP.LT.OR P3, PT, R27.reuse, 0x9, !P3 ;  /* 0x000000091b00780c */ /* 0x040fe40005f61670 */
[----:B------:R-:W-:Y:S02]  /*5000*/  ISETP.LT.OR P2, PT, R27, 0x9, !P2 ;  /* 0x000000091b00780c */ /* 0x000fe40005741670 */
[----:B------:R-:W-:Y:S02]  /*5010*/  F2FP.SATFINITE.E5M2.F32.PACK_AB_MERGE_C R19, RZ, R19, RZ ;  /* 0x00000013ff13723e */ /* 0x000fe400048060ff */
[----:B0-----:R-:W-:Y:S02]  /*5020*/  F2FP.SATFINITE.E5M2.F32.PACK_AB_MERGE_C R15, RZ, R20, RZ ;  /* 0x00000014ff0f723e */ /* 0x001fe400048060ff */
[----:B------:R-:W-:Y:S01]  /*5030*/  F2FP.SATFINITE.E5M2.F32.PACK_AB_MERGE_C R17, RZ, R17, RZ ;  /* 0x00000011ff11723e */ /* 0x000fe200048060ff */
[----:B------:R2:W-:Y:S01]  /*5040*/  @!P1 STG.E.U8 desc[UR16][R10.64+0x30], R19 ;  /* 0x000030130a009986 */ /* 0x0005e2000c101110 */
[----:B-1----:R-:W-:-:S02]  /*5050*/  F2FP.SATFINITE.E5M2.F32.PACK_AB_MERGE_C R21, RZ, R18, RZ ;  /* 0x00000012ff15723e */ /* 0x002fc400048060ff */
[----:B------:R-:W-:Y:S01]  /*5060*/  F2FP.SATFINITE.E5M2.F32.PACK_AB_MERGE_C R13, RZ, R13, RZ ;  /* 0x0000000dff0d723e */ /* 0x000fe200048060ff */
[----:B------:R2:W-:Y:S01]  /*5070*/  @!P0 STG.E.U8 desc[UR16][R10.64+0x31], R15 ;  /* 0x0000310f0a008986 */ /* 0x0005e2000c101110 */
[----:B------:R-:W-:-:S03]  /*5080*/  F2FP.SATFINITE.E5M2.F32.PACK_AB_MERGE_C R23, RZ, R16, RZ ;  /* 0x00000010ff17723e */ /* 0x000fc600048060ff */
[----:B------:R2:W-:Y:S04]  /*5090*/  @!P5 STG.E.U8 desc[UR16][R8.64+0x38], R17 ;  /* 0x000038110800d986 */ /* 0x0005e8000c101110 */
[----:B------:R2:W-:Y:S04]  /*50a0*/  @!P6 STG.E.U8 desc[UR16][R8.64+0x39], R21 ;  /* 0x000039150800e986 */ /* 0x0005e8000c101110 */
[----:B------:R2:W-:Y:S04]  /*50b0*/  @!P3 STG.E.U8 desc[UR16][R10.64+0x38], R13 ;  /* 0x0000380d0a00b986 */ /* 0x0005e8000c101110 */
[----:B------:R2:W-:Y:S02]  /*50c0*/  @!P2 STG.E.U8 desc[UR16][R10.64+0x39], R23 ;  /* 0x000039170a00a986 */ /* 0x0005e4000c101110 */
.L_x_104:
[----:B------:R-:W-:Y:S05]  /*50d0*/  BSYNC B0 ;  /* 0x0000000000007941 */ /* 0x000fea0003800000 */
.L_x_38:
[----:B------:R-:W-:Y:S01]  /*50e0*/  ULDC UR6, c[0x0][0xc] ;  /* 0x0000030000067ab9 */ /* 0x000fe20000000800 */
[----:B------:R-:W-:Y:S01]  /*50f0*/  ULDC UR7, c[0x0][0x10] ;  /* 0x0000040000077ab9 */ /* 0x000fe20000000800 */
[----:B0-23--:R-:W0:Y:S01]  /*5100*/  LDC R9, c[0x0][0x14] ;  /* 0x00000500ff097b82 */ /* 0x00de220000000800 */
[----:B------:R-:W-:Y:S01]  /*5110*/  UIMAD.WIDE.U32 UR6, UR6, UR7, URZ ;  /* 0x00000007060672a5 */ /* 0x000fe2000f8e003f */
[----:B-----5:R-:W-:Y:S01]  /*5120*/  PRMT R8, RZ, 0x7610, R8 ;  /* 0x00007610ff087816 */ /* 0x020fe20000000008 */
[----:B------:R-:W-:Y:S02]  /*5130*/  IMAD.MOV.U32 R15, RZ, RZ, -0x1 ;  /* 0xffffffffff0f7424 */ /* 0x000fe400078e00ff */
[----:B------:R-:W-:Y:S02]  /*5140*/  IMAD.MOV.U32 R73, RZ, RZ, -0x1 ;  /* 0xffffffffff497424 */ /* 0x000fe400078e00ff */
[----:B0-----:R-:W-:-:S04]  /*5150*/  IMAD.WIDE.U32 R4, R9, UR6, R4 ;  /* 0x0000000609047c25 */ /* 0x001fc8000f8e0004 */
[----:B------:R-:W-:Y:S01]  /*5160*/  IMAD R9, R9, UR7, RZ ;  /* 0x0000000709097c24 */ /* 0x000fe2000f8e02ff */
[----:B------:R-:W-:Y:S02]  /*5170*/  ULDC.64 UR6, c[0x0][0x650] ;  /* 0x0001940000067ab9 */ /* 0x000fe40000000a00 */
[----:B------:R-:W-:Y:S01]  /*5180*/  ISETP.GE.U32.AND P0, PT, R4, UR6, PT ;  /* 0x0000000604007c0c */ /* 0x000fe2000bf06070 */
[----:B------:R-:W-:-:S05]  /*5190*/  IMAD.IADD R5, R5, 0x1, R9 ;  /* 0x0000000105057824 */ /* 0x000fca00078e0209 */
[----:B------:R-:W-:-:S13]  /*51a0*/  ISETP.GE.U32.AND.EX P0, PT, R5, UR7, PT, P0 ;  /* 0x0000000705007c0c */ /* 0x000fda000bf06100 */
[----:B------:R-:W-:Y:S05]  /*51b0*/  @P0 BRA `(.L_x_105) ;  /* 0x0000000400600947 */ /* 0x000fea0003800000 */
[----:B------:R-:W0:Y:S01]  /*51c0*/  S2R R22, SR_CTAID.X ;  /* 0x0000000000167919 */ /* 0x000e220000002500 */
[----:B------:R-:W2:Y:S01]  /*51d0*/  LDC.64 R16, c[0x0][0x628] ;  /* 0x00018a00ff107b82 */ /* 0x000ea20000000a00 */
[----:B------:R-:W-:Y:S01]  /*51e0*/  ULDC UR6, c[0x0][0x150] ;  /* 0x0000540000067ab9 */ /* 0x000fe20000000800 */
[----:B------:R-:W-:Y:S01]  /*51f0*/  IMAD.MOV.U32 R14, RZ, RZ, R4 ;  /* 0x000000ffff0e7224 */ /* 0x000fe200078e0004 */
[----:B-1--4-:R-:W1:Y:S01]  /*5200*/  S2R R24, SR_CTAID.Y ;  /* 0x0000000000187919 */ /* 0x012e620000002600 */
[----:B------:R-:W-:-:S04]  /*5210*/  IMAD.MOV.U32 R15, RZ, RZ, R5 ;  /* 0x000000ffff0f7224 */ /* 0x000fc800078e0005 */
[----:B------:R-:W3:Y:S08]  /*5220*/  LDC R25, c[0x0][0x144] ;  /* 0x00005100ff197b82 */ /* 0x000ef00000000800 */
[----:B------:R-:W4:Y:S08]  /*5230*/  LDC R18, c[0x0][0x630] ;  /* 0x00018c00ff127b82 */ /* 0x000f300000000800 */
[----:B------:R-:W1:Y:S01]  /*5240*/  LDC.64 R20, c[0x0][0x620] ;  /* 0x00018800ff147b82 */ /* 0x000e620000000a00 */
[----:B--2---:R-:W-:-:S04]  /*5250*/  ISETP.NE.U32.AND P0, PT, R16, RZ, PT ;  /* 0x000000ff1000720c */ /* 0x004fc80003f05070 */
[----:B------:R-:W-:Y:S02]  /*5260*/  ISETP.NE.AND.EX P0, PT, R17, RZ, PT, P0 ;  /* 0x000000ff1100720c */ /* 0x000fe40003f05300 */
[----:B0-----:R-:W-:-:S05]  /*5270*/  I2FP.F32.U32 R8, R22 ;  /* 0x0000001600087245 */ /* 0x001fca0000201000 */
[----:B------:R-:W-:-:S04]  /*5280*/  FMUL R8, R8, UR6 ;  /* 0x0000000608087c20 */ /* 0x000fc80008400000 */
[----:B------:R0:W2:Y:S02]  /*5290*/  F2I.U32.TRUNC.NTZ R23, R8 ;  /* 0x0000000800177305 */ /* 0x0000a4000020f000 */
[----:B---34-:R-:W-:Y:S05]  /*52a0*/  @!P0 BRA `(.L_x_106) ;  /* 0x0000000000288947 */ /* 0x018fea0003800000 */
[----:B------:R-:W3:Y:S02]  /*52b0*/  LDC R9, c[0x0][0x634] ;  /* 0x00018d00ff097b82 */ /* 0x000ee40000000800 */
[----:B---3--:R-:W-:-:S05]  /*52c0*/  IADD3 R13, P0, R4, R9, RZ ;  /* 0x00000009040d7210 */ /* 0x008fca0007f1e0ff */
[----:B------:R-:W-:-:S04]  /*52d0*/  IMAD.X R19, RZ, RZ, R5, P0 ;  /* 0x000000ffff137224 */ /* 0x000fc800000e0605 */
[----:B0-----:R-:W-:-:S04]  /*52e0*/  IMAD.WIDE.U32 R8, R19, R16, RZ ;  /* 0x0000001013087225 */ /* 0x001fc800078e00ff */
[----:B------:R-:W-:-:S04]  /*52f0*/  IMAD.WIDE.U32 R10, P0, R13, R17, R8 ;  /* 0x000000110d0a7225 */ /* 0x000fc80007800008 */
[----:B------:R-:W-:-:S04]  /*5300*/  IMAD.WIDE.U32 R8, R13, R16, RZ ;  /* 0x000000100d087225 */ /* 0x000fc800078e00ff */
[----:B------:R-:W-:Y:S01]  /*5310*/  IMAD.X R15, RZ, RZ, RZ, P0 ;  /* 0x000000ffff0f7224 */ /* 0x000fe200000e06ff */
[----:B------:R-:W-:Y:S01]  /*5320*/  IADD3 RZ, P0, R9, R10, RZ ;  /* 0x0000000a09ff7210 */ /* 0x000fe20007f1e0ff */
[----:B------:R-:W-:-:S04]  /*5330*/  IMAD.MOV.U32 R14, RZ, RZ, R11 ;  /* 0x000000ffff0e7224 */ /* 0x000fc800078e000b */
[----:B------:R-:W-:-:S08]  /*5340*/  IMAD.WIDE.U32.X R14, R19, R17, R14, P0 ;  /* 0x00000011130e7225 */ /* 0x000fd000000e040e */
.L_x_106:
[----:B------:R-:W3:Y:S01]  /*5350*/  LDC.64 R30, c[0x0][0x640] ;  /* 0x00019000ff1e7b82 */ /* 0x000ee20000000a00 */
[-C--:B------:R-:W-:Y:S01]  /*5360*/  SHF.R.U64 R73, R14, R18.reuse, R15 ;  /* 0x000000120e497219 */ /* 0x080fe2000000120f */
[----:B--2---:R-:W-:Y:S01]  /*5370*/  IMAD.MOV R23, RZ, RZ, -R23 ;  /* 0x000000ffff177224 */ /* 0x004fe200078e0a17 */
[----:B0-----:R-:W-:Y:S01]  /*5380*/  SHF.R.U32.HI R8, RZ, R18, R15 ;  /* 0x00000012ff087219 */ /* 0x001fe2000001160f */
[----:B------:R-:W-:Y:S01]  /*5390*/  ULDC UR6, c[0x0][0x154] ;  /* 0x0000550000067ab9 */ /* 0x000fe20000000800 */
[----:B------:R-:W-:Y:S01]  /*53a0*/  IADD3 R11, P0, RZ, -R73, RZ ;  /* 0x80000049ff0b7210 */ /* 0x000fe20007f1e0ff */
[----:B------:R-:W-:Y:S02]  /*53b0*/  IMAD R23, R25, R23, R22 ;  /* 0x0000001719177224 */ /* 0x000fe400078e0216 */
[----:B------:R-:W0:Y:S01]  /*53c0*/  LDC R14, c[0x0][0x618] ;  /* 0x00018600ff0e7b82 */ /* 0x000e220000000800 */
[----:B------:R-:W-:Y:S02]  /*53d0*/  IMAD.MOV.U32 R13, RZ, RZ, 0x1 ;  /* 0x00000001ff0d7424 */ /* 0x000fe400078e00ff */
[----:B------:R-:W-:-:S04]  /*53e0*/  IMAD.X R9, RZ, RZ, ~R8, P0 ;  /* 0x000000ffff097224 */ /* 0x000fc800000e0e08 */
[-C--:B-1----:R-:W-:Y:S01]  /*53f0*/  IMAD R10, R9, R20.reuse, RZ ;  /* 0x00000014090a7224 */ /* 0x082fe200078e02ff */
[----:B------:R-:W1:Y:S01]  /*5400*/  LDC R26, c[0x0][0x608] ;  /* 0x00018200ff1a7b82 */ /* 0x000e620000000800 */
[----:B------:R-:W-:-:S04]  /*5410*/  IMAD.WIDE.U32 R8, R11, R20, R4 ;  /* 0x000000140b087225 */ /* 0x000fc800078e0004 */
[----:B------:R-:W-:Y:S01]  /*5420*/  IMAD R11, R11, R21, R10 ;  /* 0x000000150b0b7224 */ /* 0x000fe200078e020a */
[----:B------:R-:W-:Y:S02]  /*5430*/  I2FP.F32.U32 R10, R24 ;  /* 0x00000018000a7245 */ /* 0x000fe40000201000 */
[----:B------:R-:W2:Y:S01]  /*5440*/  LDC R28, c[0x0][0x658] ;  /* 0x00019600ff1c7b82 */ /* 0x000ea20000000800 */
[----:B------:R-:W-:Y:S01]  /*5450*/  IMAD.IADD R9, R9, 0x1, R11 ;  /* 0x0000000109097824 */ /* 0x000fe200078e020b */
[----:B---3--:R-:W-:Y:S01]  /*5460*/  ISETP.NE.U32.AND P0, PT, R30, RZ, PT ;  /* 0x000000ff1e00720c */ /* 0x008fe20003f05070 */
[----:B------:R-:W-:Y:S01]  /*5470*/  FMUL R10, R10, UR6 ;  /* 0x000000060a0a7c20 */ /* 0x000fe20008400000 */
[----:B------:R-:W-:Y:S02]  /*5480*/  IMAD.MOV.U32 R11, RZ, RZ, -0x1 ;  /* 0xffffffffff0b7424 */ /* 0x000fe400078e00ff */
[----:B------:R-:W-:Y:S01]  /*5490*/  ISETP.NE.AND.EX P0, PT, R31, RZ, PT, P0 ;  /* 0x000000ff1f00720c */ /* 0x000fe20003f05300 */
[----:B------:R3:W4:Y:S01]  /*54a0*/  F2I.U32.TRUNC.NTZ R19, R10 ;  /* 0x0000000a00137305 */ /* 0x000722000020f000 */
[----:B------:R-:W3:Y:S01]  /*54b0*/  LDC R21, c[0x0][0x148] ;  /* 0x00005200ff157b82 */ /* 0x000ee20000000800 */
[----:B0-----:R-:W-:-:S02]  /*54c0*/  SHF.R.U64 R18, R8, R14, R9 ;  /* 0x0000000e08127219 */ /* 0x001fc40000001209 */
[----:B------:R-:W-:-:S05]  /*54d0*/  SHF.R.U32.HI R9, RZ, R14, R9 ;  /* 0x0000000eff097219 */ /* 0x000fca0000011609 */
[----:B------:R-:W0:Y:S01]  /*54e0*/  LDC R22, c[0x0][0x600] ;  /* 0x00018000ff167b82 */ /* 0x000e220000000800 */
[-CC-:B-1----:R-:W-:Y:S02]  /*54f0*/  SHF.R.U64 R16, R18, R26.reuse, R9.reuse ;  /* 0x0000001a12107219 */ /* 0x182fe40000001209 */
[----:B------:R-:W-:-:S05]  /*5500*/  SHF.R.U32.HI R9, RZ, R26, R9 ;  /* 0x0000001aff097219 */ /* 0x000fca0000011609 */
[----:B------:R-:W1:Y:S01]  /*5510*/  LDC R27, c[0x0][0x648] ;  /* 0x00019200ff1b7b82 */ /* 0x000e620000000800 */
[-CC-:B--2---:R-:W-:Y:S02]  /*5520*/  SHF.R.U64 R20, R16, R28.reuse, R9.reuse ;  /* 0x0000001c10147219 */ /* 0x184fe40000001209 */
[-C--:B------:R-:W-:Y:S02]  /*5530*/  SHF.L.U32 R11, R11, R28.reuse, RZ ;  /* 0x0000001c0b0b7219 */ /* 0x080fe400000006ff */
[-C--:B------:R-:W-:Y:S01]  /*5540*/  SHF.R.U32.HI R9, RZ, R28.reuse, R9 ;  /* 0x0000001cff097219 */ /* 0x080fe20000011609 */
[----:B------:R-:W-:Y:S01]  /*5550*/  IMAD.MOV.U32 R8, RZ, RZ, R20 ;  /* 0x000000ffff087224 */ /* 0x000fe200078e0014 */
[----:B------:R-:W-:Y:S01]  /*5560*/  SHF.L.U32 R26, R13, R28, RZ ;  /* 0x0000001c0d1a7219 */ /* 0x000fe200000006ff */
[----:B------:R-:W2:Y:S01]  /*5570*/  LDC R29, c[0x0][0x638] ;  /* 0x00018e00ff1d7b82 */ /* 0x000ea20000000800 */
[----:B------:R-:W-:-:S07]  /*5580*/  LOP3.LUT R25, RZ, R11, RZ, 0x33, !PT ;  /* 0x0000000bff197212 */ /* 0x000fce00078e33ff */
[----:B------:R-:W0:Y:S01]  /*5590*/  LDC R32, c[0x0][0x610] ;  /* 0x00018400ff207b82 */ /* 0x000e220000000800 */
[----:B----4-:R-:W-:Y:S05]  /*55a0*/  @!P0 BRA `(.L_x_107) ;  /* 0x0000000000288947 */ /* 0x010fea0003800000 */
[----:B------:R-:W4:Y:S02]  /*55b0*/  LDC R13, c[0x0][0x64c] ;  /* 0x00019300ff0d7b82 */ /* 0x000f240000000800 */
[----:B----4-:R-:W-:-:S05]  /*55c0*/  IADD3 R13, P0, R20, R13, RZ ;  /* 0x0000000d140d7210 */ /* 0x010fca0007f1e0ff */
[----:B------:R-:W-:-:S04]  /*55d0*/  IMAD.X R17, RZ, RZ, R9, P0 ;  /* 0x000000ffff117224 */ /* 0x000fc800000e0609 */
[----:B------:R-:W-:-:S04]  /*55e0*/  IMAD.WIDE.U32 R8, R17, R30, RZ ;  /* 0x0000001e11087225 */ /* 0x000fc800078e00ff */
[----:B---3--:R-:W-:-:S04]  /*55f0*/  IMAD.WIDE.U32 R10, P0, R13, R31, R8 ;  /* 0x0000001f0d0a7225 */ /* 0x008fc80007800008 */
[----:B------:R-:W-:-:S04]  /*5600*/  IMAD.WIDE.U32 R8, R13, R30, RZ ;  /* 0x0000001e0d087225 */ /* 0x000fc800078e00ff */
[----:B------:R-:W-:Y:S01]  /*5610*/  IMAD.X R15, RZ, RZ, RZ, P0 ;  /* 0x000000ffff0f7224 */ /* 0x000fe200000e06ff */
[----:B------:R-:W-:Y:S01]  /*5620*/  IADD3 RZ, P0, R9, R10, RZ ;  /* 0x0000000a09ff7210 */ /* 0x000fe20007f1e0ff */
[----:B------:R-:W-:-:S04]  /*5630*/  IMAD.MOV.U32 R14, RZ, RZ, R11 ;  /* 0x000000ffff0e7224 */ /* 0x000fc800078e000b */
[----:B------:R-:W-:-:S08]  /*5640*/  IMAD.WIDE.U32.X R8, R17, R31, R14, P0 ;  /* 0x0000001f11087225 */ /* 0x000fd000000e040e */
.L_x_107:
[----:B-1----:R-:W-:Y:S01]  /*5650*/  SHF.R.U64 R8, R8, R27, R9 ;  /* 0x0000001b08087219 */ /* 0x002fe20000001209 */
[----:B0-----:R-:W-:Y:S01]  /*5660*/  VIADD R13, R22, 0xffffffff ;  /* 0xffffffff160d7836 */ /* 0x001fe20000000000 */
[----:B------:R-:W-:Y:S01]  /*5670*/  LOP3.LUT R11, R16, R25, RZ, 0xc0, !PT ;  /* 0x00000019100b7212 */ /* 0x000fe200078ec0ff */
[----:B------:R-:W-:Y:S02]  /*5680*/  IMAD.MOV R19, RZ, RZ, -R19 ;  /* 0x000000ffff137224 */ /* 0x000fe400078e0a13 */
[----:B------:R-:W-:Y:S02]  /*5690*/  IMAD.MOV R9, RZ, RZ, -R8 ;  /* 0x000000ffff097224 */ /* 0x000fe400078e0a08 */
[----:B------:R-:W-:Y:S01]  /*56a0*/  IMAD R26, R26, R8, R11 ;  /* 0x000000081a1a7224 */ /* 0x000fe200078e020b */
[----:B------:R-:W-:Y:S01]  /*56b0*/  LOP3.LUT R11, R18, R13, RZ, 0xc0, !PT ;  /* 0x0000000d120b7212 */ /* 0x000fe200078ec0ff */
[----:B---3--:R-:W-:Y:S02]  /*56c0*/  @P4 IMAD R23, R21, R19, R24 ;  /* 0x0000001315174224 */ /* 0x008fe400078e0218 */
[----:B--2---:R-:W-:-:S02]  /*56d0*/  IMAD R8, R9, R29, R20 ;  /* 0x0000001d09087224 */ /* 0x004fc400078e0214 */
[----:B------:R-:W-:Y:S02]  /*56e0*/  IMAD R26, R26, R32, R23 ;  /* 0x000000201a1a7224 */ /* 0x000fe400078e0217 */
[----:B------:R-:W-:Y:S02]  /*56f0*/  IMAD R9, R8, R22, R11 ;  /* 0x0000001608097224 */ /* 0x000fe400078e020b */
[----:B------:R-:W-:-:S03]  /*5700*/  IMAD.MOV.U32 R10, RZ, RZ, 0x1 ;  /* 0x00000001ff0a7424 */ /* 0x000fc600078e00ff */
[----:B------:R-:W-:Y:S02]  /*5710*/  SEL R15, R9, R26, !P4 ;  /* 0x0000001a090f7207 */ /* 0x000fe40006000000 */
[----:B------:R-:W-:Y:S02]  /*5720*/  PRMT R8, R10, 0x7610, R8 ;  /* 0x000076100a087816 */ /* 0x000fe40000000008 */
[----:B------:R-:W-:-:S07]  /*5730*/  SEL R26, R26, R9, !P4 ;  /* 0x000000091a1a7207 */ /* 0x000fce0006000000 */
.L_x_105:
[----:B------:R-:W-:Y:S01]  /*5740*/  LOP3.LUT P0, RZ, R8, 0xff, RZ, 0xc0, !PT ;  /* 0x000000ff08ff7812 */ /* 0x000fe2000780c0ff */
[----:B------:R-:W-:-:S12]  /*5750*/  IMAD.MOV.U32 R71, RZ, RZ, R26 ;  /* 0x000000ffff477224 */ /* 0x000fd800078e001a */
[----:B------:R-:W-:Y:S05]  /*5760*/  @P0 BRA `(.L_x_108) ;  /* 0xffffffb800d00947 */ /* 0x000fea000383ffff */
[----:B------:R-:W-:Y:S05]  /*5770*/  EXIT ;  /* 0x000000000000794d */ /* 0x000fea0003800000 */
.L_x_8:
[----:B0-----:R-:W-:Y:S01]  /*5780*/  ULDC.64 UR4, c[0x0][0x650] ;  /* 0x0001940000047ab9 */ /* 0x001fe20000000a00 */
        /* <DEDUP_REMOVED lines=25> */
.L_x_110:
[----:B------:R-:W0:Y:S01]  /*5920*/  LDC.64 R28, c[0x0][0x640] ;  /* 0x00019000ff1c7b82 */ /* 0x000e220000000a00 */
[-CC-:B------:R-:W-:Y:S01]  /*5930*/  SHF.R.U64 R21, R16, R6.reuse, R17.reuse ;  /* 0x0000000610157219 */ /* 0x180fe20000001211 */
[----:B------:R-:W-:Y:S01]  /*5940*/  IMAD.MOV.U32 R31, RZ, RZ, 0x1 ;  /* 0x00000001ff1f7424 */ /* 0x000fe200078e00ff */
[----:B------:R-:W-:Y:S02]  /*5950*/  SHF.R.U32.HI R3, RZ, R6, R17 ;  /* 0x00000006ff037219 */ /* 0x000fe40000011611 */
[----:B------:R-:W-:-:S03]  /*5960*/  IADD3 R15, P0, RZ, -R21, RZ ;  /* 0x80000015ff0f7210 */ /* 0x000fc60007f1e0ff */
[----:B------:R-:W1:Y:S02]  /*5970*/  LDC R14, c[0x0][0x618] ;  /* 0x00018600ff0e7b82 */ /* 0x000e640000000800 */
[----:B------:R-:W-:Y:S02]  /*5980*/  IMAD.X R3, RZ, RZ, ~R3, P0 ;  /* 0x000000ffff037224 */ /* 0x000fe400000e0e03 */
[----:B------:R-:W-:-:S04]  /*5990*/  IMAD.WIDE.U32 R12, R15, R22, R4 ;  /* 0x000000160f0c7225 */ /* 0x000fc800078e0004 */
[----:B------:R-:W2:Y:S01]  /*59a0*/  LDC R16, c[0x0][0x608] ;  /* 0x00018200ff107b82 */ /* 0x000ea20000000800 */
[----:B------:R-:W-:-:S04]  /*59b0*/  IMAD R6, R3, R22, RZ ;  /* 0x0000001603067224 */ /* 0x000fc800078e02ff */
[----:B------:R-:W-:-:S03]  /*59c0*/  IMAD R3, R15, R23, R6 ;  /* 0x000000170f037224 */ /* 0x000fc600078e0206 */
[----:B------:R-:W3:Y:S01]  /*59d0*/  LDC R26, c[0x0][0x658] ;  /* 0x00019600ff1a7b82 */ /* 0x000ee20000000800 */
[----:B------:R-:W-:Y:S01]  /*59e0*/  IMAD.IADD R3, R13, 0x1, R3 ;  /* 0x000000010d037824 */ /* 0x000fe200078e0203 */
[----:B0-----:R-:W-:Y:S01]  /*59f0*/  ISETP.NE.U32.AND P0, PT, R28, RZ, PT ;  /* 0x000000ff1c00720c */ /* 0x001fe20003f05070 */
[----:B------:R-:W-:-:S03]  /*5a00*/  IMAD.MOV.U32 R13, RZ, RZ, -0x1 ;  /* 0xffffffffff0d7424 */ /* 0x000fc600078e00ff */
        /* <DEDUP_REMOVED lines=25> */
.L_x_111:
[----:B-1----:R-:W-:Y:S01]  /*5ba0*/  SHF.R.U64 R6, R12, R25, R13 ;  /* 0x000000190c067219 */ /* 0x002fe2000000120d */
[----:B0-----:R-:W-:Y:S01]  /*5bb0*/  VIADD R13, R24, 0xffffffff ;  /* 0xffffffff180d7836 */ /* 0x001fe20000000000 */
[----:B------:R-:W-:Y:S01]  /*5bc0*/  SHF.L.U32 R9, R31, R26, RZ ;  /* 0x0000001a1f097219 */ /* 0x000fe200000006ff */
[----:B------:R-:W-:Y:S01]  /*5bd0*/  @P4 IMAD R10, R11, R20, R8 ;  /* 0x000000140b0a4224 */ /* 0x000fe200078e0208 */
[----:B------:R-:W-:Y:S01]  /*5be0*/  LOP3.LUT R3, R22, R33, RZ, 0xc0, !PT ;  /* 0x0000002116037212 */ /* 0x000fe200078ec0ff */
[----:B------:R-:W-:Y:S01]  /*5bf0*/  IMAD.MOV R12, RZ, RZ, -R6 ;  /* 0x000000ffff0c7224 */ /* 0x000fe200078e0a06 */
[----:B------:R-:W-:Y:S01]  /*5c00*/  LOP3.LUT R18, R18, R13, RZ, 0xc0, !PT ;  /* 0x0000000d12127212 */ /* 0x000fe200078ec0ff */
[----:B------:R-:W-:Y:S02]  /*5c10*/  IMAD.MOV.U32 R8, RZ, RZ, 0x1 ;  /* 0x00000001ff087424 */ /* 0x000fe400078e00ff */
[----:B------:R-:W-:Y:S02]  /*5c20*/  IMAD R9, R9, R6, R3 ;  /* 0x0000000609097224 */ /* 0x000fe400078e0203 */
[----:B--2---:R-:W-:-:S02]  /*5c30*/  IMAD R3, R12, R27, R23 ;  /* 0x0000001b0c037224 */ /* 0x004fc400078e0217 */
[----:B---3--:R-:W-:Y:S02]  /*5c40*/  IMAD R6, R9, R30, R10 ;  /* 0x0000001e09067224 */ /* 0x008fe400078e020a */
[----:B------:R-:W-:Y:S01]  /*5c50*/  IMAD R9, R3, R24, R18 ;  /* 0x0000001803097224 */ /* 0x000fe200078e0212 */
[----:B------:R-:W-:Y:S01]  /*5c60*/  PRMT R3, R8, 0x7610, R3 ;  /* 0x0000761008037816 */ /* 0x000fe20000000003 */
[----:B------:R-:W-:-:S03]  /*5c70*/  IMAD.MOV.U32 R16, RZ, RZ, R21 ;  /* 0x000000ffff107224 */ /* 0x000fc600078e0015 */
[----:B------:R-:W-:Y:S02]  /*5c80*/  SEL R12, R9, R6, !P4 ;  /* 0x00000006090c7207 */ /* 0x000fe40006000000 */
[----:B------:R-:W-:-:S07]  /*5c90*/  SEL R6, R6, R9, !P4 ;  /* 0x0000000906067207 */ /* 0x000fce0006000000 */
.L_x_109:
[----:B------:R-:W-:-:S08]  /*5ca0*/  NOP ;  /* 0x0000000000007918 */ /* 0x000fd00000000000 */
[----:B------:R-:W0:-:S00]  /*5cb0*/  USETMAXREG.DEALLOC.CTAPOOL 0x28 ;  /* 0x00000028000079c8 */ /* 0x000e0000080e0500 */
[----:B0-----:R-:W-:-:S13]  /*5cc0*/  ISETP.NE.AND P0, PT, R7, RZ, PT ;  /* 0x000000ff0700720c */ /* 0x001fda0003f05270 */
[----:B------:R-:W-:Y:S05]  /*5cd0*/  @P0 EXIT ;  /* 0x000000000000094d */ /* 0x000fea0003800000 */
[----:B------:R-:W-:Y:S01]  /*5ce0*/  LOP3.LUT P0, RZ, R3, 0xff, RZ, 0xc0, !PT ;  /* 0x000000ff03ff7812 */ /* 0x000fe2000780c0ff */
[----:B------:R-:W-:Y:S02]  /*5cf0*/  IMAD.MOV.U32 R11, RZ, RZ, 0x1 ;  /* 0x00000001ff0b7424 */ /* 0x000fe400078e00ff */
[----:B------:R-:W-:-:S10]  /*5d00*/  IMAD.MOV.U32 R15, RZ, RZ, RZ ;  /* 0x000000ffff0f7224 */ /* 0x000fd400078e00ff */
[----:B------:R-:W-:Y:S05]  /*5d10*/  @!P0 BRA `(.L_x_112) ;  /* 0x0000000c00888947 */ /* 0x000fea0003800000 */
[----:B------:R-:W0:Y:S01]  /*5d20*/  LDC R3, c[0x0][0x28c] ;  /* 0x0000a300ff037b82 */ /* 0x000e220000000800 */
[----:B------:R-:W-:Y:S01]  /*5d30*/  ULDC UR5, c[0x0][0x658] ;  /* 0x0001960000057ab9 */ /* 0x000fe20000000800 */
[----:B------:R-:W-:Y:S01]  /*5d40*/  UMOV UR11, 0xffffffff ;  /* 0xffffffff000b7882 */ /* 0x000fe20000000000 */
[----:B------:R-:W-:Y:S01]  /*5d50*/  UMOV UR17, 0x1 ;  /* 0x0000000100117882 */ /* 0x000fe20000000000 */
[----:B------:R-:W-:Y:S01]  /*5d60*/  USHF.L.U32 UR11, UR11, UR5, URZ ;  /* 0x000000050b0b7299 */ /* 0x000fe2000800063f */
[----:B------:R-:W-:Y:S01]  /*5d70*/  BSSY B0, `(.L_x_112) ;  /* 0x00000dc000007945 */ /* 0x000fe20003800000 */
[----:B------:R-:W-:Y:S01]  /*5d80*/  ULDC UR9, c[0x0][0xc] ;  /* 0x0000030000097ab9 */ /* 0x000fe20000000800 */
[----:B------:R-:W-:Y:S01]  /*5d90*/  ULDC UR16, c[0x0][0x10] ;  /* 0x0000040000107ab9 */ /* 0x000fe20000000800 */
[----:B------:R-:W1:Y:S01]  /*5da0*/  S2UR UR8, SR_CgaCtaId ;  /* 0x00000000000879c3 */ /* 0x000e620000008800 */
[----:B------:R-:W-:Y:S01]  /*5db0*/  ULOP3.LUT UR13, URZ, UR11, URZ, 0x33, !UPT ;  /* 0x0000000b3f0d7292 */ /* 0x000fe2000f8e333f */
[----:B------:R-:W-:Y:S01]  /*5dc0*/  IMAD.MOV.U32 R13, RZ, RZ, 0x1 ;  /* 0x00000001ff0d7424 */ /* 0x000fe200078e00ff */
[----:B------:R-:W-:Y:S01]  /*5dd0*/  LOP3.LUT R14, R2, 0x2, RZ, 0xfc, !PT ;  /* 0x00000002020e7812 */ /* 0x000fe200078efcff */
[----:B------:R-:W-:Y:S01]  /*5de0*/  IMAD.MOV.U32 R11, RZ, RZ, 0x1 ;  /* 0x00000001ff0b7424 */ /* 0x000fe200078e00ff */
[----:B------:R-:W-:Y:S01]  /*5df0*/  ULDC UR4, c[0x0][0x600] ;  /* 0x0001800000047ab9 */ /* 0x000fe20000000800 */
[----:B------:R-:W-:Y:S01]  /*5e00*/  IMAD.MOV.U32 R15, RZ, RZ, RZ ;  /* 0x000000ffff0f7224 */ /* 0x000fe200078e00ff */
[----:B------:R-:W-:Y:S01]  /*5e10*/  UMOV UR20, 0x11 ;  /* 0x0000001100147882 */ /* 0x000fe20000000000 */
[----:B------:R-:W-:-:S02]  /*5e20*/  UIADD3 UR4, UR4, -0x1, URZ ;  /* 0xffffffff04047890 */ /* 0x000fc4000fffe03f */
[----:B------:R-:W-:Y:S01]  /*5e30*/  USHF.L.U32 UR5, UR17, UR5, URZ ;  /* 0x0000000511057299 */ /* 0x000fe2000800063f */
[----:B------:R-:W-:Y:S01]  /*5e40*/  ULDC.64 UR28, c[0x0][0x198] ;  /* 0x00006600001c7ab9 */ /* 0x000fe20000000a00 */
[----:B0-----:R-:W-:-:S05]  /*5e50*/  VIADD R3, R3, 0x7f ;  /* 0x0000007f03037836 */ /* 0x001fca0000000000 */
[----:B------:R-:W-:Y:S01]  /*5e60*/  SHF.R.S32.HI R8, RZ, 0x1f, R3 ;  /* 0x0000001fff087819 */ /* 0x000fe20000011403 */
[----:B-1----:R-:W-:-:S03]  /*5e70*/  USHF.R.U32.HI UR27, URZ, 0x2, UR8 ;  /* 0x000000023f1b7899 */ /* 0x002fc60008011608 */
[----:B------:R-:W-:Y:S01]  /*5e80*/  LEA.HI R8, R8, R3, RZ, 0x7 ;  /* 0x0000000308087211 */ /* 0x000fe200078f38ff */
[----:B------:R-:W-:Y:S02]  /*5e90*/  ULOP3.LUT UR10, UR8, 0x3, URZ, 0xc0, !UPT ;  /* 0x00000003080a7892 */ /* 0x000fe4000f8ec03f */
[----:B------:R-:W-:Y:S01]  /*5ea0*/  USHF.L.U32 UR6, UR8, 0x4, URZ ;  /* 0x0000000408067899 */ /* 0x000fe2000800063f */
[----:B------:R-:W-:Y:S01]  /*5eb0*/  SHF.R.S32.HI R10, RZ, 0x7, R8 ;  /* 0x00000007ff0a7819 */ /* 0x000fe20000011408 */
[----:B------:R-:W-:Y:S02]  /*5ec0*/  USHF.L.U32 UR7, UR8, 0xb, URZ ;  /* 0x0000000b08077899 */ /* 0x000fe4000800063f */
[----:B------:R-:W-:Y:S02]  /*5ed0*/  ULOP3.LUT UR8, UR8, 0xfffffffc, URZ, 0xc0, !UPT ;  /* 0xfffffffc08087892 */ /* 0x000fe4000f8ec03f */
[----:B------:R-:W-:Y:S01]  /*5ee0*/  UISETP.GT.U32.AND UP0, UPT, UR10, 0xffff, UPT ;  /* 0x0000ffff0a00788c */ /* 0x000fe2000bf04070 */
[----:B------:R-:W-:Y:S01]  /*5ef0*/  VIADD R3, R10, 0x1 ;  /* 0x000000010a037836 */ /* 0x000fe20000000000 */
[----:B------:R-:W-:-:S02]  /*5f00*/  ULOP3.LUT UR12, UR8, 0x1, URZ, 0xfc, !UPT ;  /* 0x00000001080c7892 */ /* 0x000fc4000f8efc3f */
[----:B------:R-:W-:Y:S02]  /*5f10*/  ULOP3.LUT UR14, UR8, 0x2, URZ, 0xfc, !UPT ;  /* 0x00000002080e7892 */ /* 0x000fe4000f8efc3f */
[----:B------:R-:W-:Y:S02]  /*5f20*/  USHF.L.U32 UR11, UR17, UR8, URZ ;  /* 0x00000008110b7299 */ /* 0x000fe4000800063f */
[----:B------:R-:W-:Y:S02]  /*5f30*/  ULOP3.LUT UR15, UR8, 0x3, URZ, 0xfc, !UPT ;  /* 0x00000003080f7892 */ /* 0x000fe4000f8efc3f */
[----:B------:R-:W-:Y:S02]  /*5f40*/  UIMAD.WIDE.U32 UR8, UR9, UR16, URZ ;  /* 0x00000010090872a5 */ /* 0x000fe4000f8e003f */
[----:B------:R-:W-:Y:S02]  /*5f50*/  USHF.L.U32 UR12, UR17, UR12, URZ ;  /* 0x0000000c110c7299 */ /* 0x000fe4000800063f */
[----:B------:R-:W-:-:S02]  /*5f60*/  USHF.L.U32 UR14, UR17, UR14, URZ ;  /* 0x0000000e110e7299 */ /* 0x000fc4000800063f */
[----:B------:R-:W-:Y:S01]  /*5f70*/  USEL UR10, UR10, 0xffff, !UP0 ;  /* 0x0000ffff0a0a7887 */ /* 0x000fe2000c000000 */
[----:B------:R-:W-:Y:S01]  /*5f80*/  ULDC UR16, c[0x0][0x14] ;  /* 0x0000050000107ab9 */ /* 0x000fe20000000800 */
[----:B------:R-:W-:Y:S02]  /*5f90*/  USHF.L.U32 UR15, UR17, UR15, URZ ;  /* 0x0000000f110f7299 */ /* 0x000fe4000800063f */
[----:B------:R-:W-:Y:S02]  /*5fa0*/  UIMAD.WIDE.U32 UR22, UR8, UR16, URZ ;  /* 0x00000010081672a5 */ /* 0x000fe4000f8e003f */
[----:B------:R-:W-:Y:S02]  /*5fb0*/  UIMAD UR8, UR9, UR16, URZ ;  /* 0x00000010090872a4 */ /* 0x000fe4000f8e023f */
[----:B------:R-:W-:Y:S02]  /*5fc0*/  ULOP3.LUT UR11, UR14, UR11, UR12, 0xfe, !UPT ;  /* 0x0000000b0e0b7292 */ /* 0x000fe4000f8efe0c */
[----:B------:R-:W-:-:S02]  /*5fd0*/  ULOP3.LUT UR10, UR10, 0xffff, URZ, 0xc0, !UPT ;  /* 0x0000ffff0a0a7892 */ /* 0x000fc4000f8ec03f */
[----:B------:R-:W-:Y:S02]  /*5fe0*/  ULOP3.LUT UR6, UR6, 0x30, URZ, 0xc0, !UPT ;  /* 0x0000003006067892 */ /* 0x000fe4000f8ec03f */
[----:B------:R-:W-:Y:S02]  /*5ff0*/  ULOP3.LUT UR7, UR7, 0x1800, URZ, 0xc0, !UPT ;  /* 0x0000180007077892 */ /* 0x000fe4000f8ec03f */
[----:B------:R-:W-:Y:S02]  /*6000*/  UIADD3 UR14, UR23, UR8, URZ ;  /* 0x00000008170e7290 */ /* 0x000fe4000fffe03f */
[----:B------:R-:W-:Y:S02]  /*6010*/  ULOP3.LUT UR15, UR11, UR15, URZ, 0xfc, !UPT ;  /* 0x0000000f0b0f7292 */ /* 0x000fe4000f8efc3f */
[----:B------:R-:W-:-:S12]  /*6020*/  USHF.L.U32 UR20, UR20, UR10, URZ ;  /* 0x0000000a14147299 */ /* 0x000fd8000800063f */
.L_x_123:
[----:B------:R-:W-:-:S03]  /*6030*/  UMOV UR8, 0xffffffff ;  /* 0xffffffff00087882 */ /* 0x000fc60000000000 */
[----:B------:R-:W-:Y:S05]  /*6040*/  BRA.DIV UR8, `(.L_x_113) ;  /* 0x0000001208607947 */ /* 0x000fea000b800000 */
[----:B------:R-:W-:-:S13]  /*6050*/  ELECT P0, URZ, PT ;  /* 0x00000000003f782f */ /* 0x000fda0003800000 */
.L_x_139:
[----:B------:R-:W0:Y:S01]  /*6060*/  LDC R7, c[0x0][0x28c] ;  /* 0x0000a300ff077b82 */ /* 0x000e220000000800 */
[----:B------:R-:W-:Y:S01]  /*6070*/  BSSY B1, `(.L_x_114) ;  /* 0x000003b000017945 */ /* 0x000fe20003800000 */
[----:B0-----:R-:W-:-:S13]  /*6080*/  ISETP.LT.OR P0, PT, R7, 0x1, !P0 ;  /* 0x000000010700780c */ /* 0x001fda0004701670 */
[----:B------:R-:W-:Y:S05]  /*6090*/  @P0 BRA `(.L_x_115) ;  /* 0x0000000000e00947 */ /* 0x000fea0003800000 */
[----:B------:R-:W-:Y:S01]  /*60a0*/  LEA R9, R6, UR27, 0x1 ;  /* 0x0000001b06097c11 */ /* 0x000fe2000f8e08ff */
[----:B------:R-:W-:Y:S01]  /*60b0*/  IMAD.MOV.U32 R21, RZ, RZ, RZ ;  /* 0x000000ffff157224 */ /* 0x000fe200078e00ff */
[----:B------:R-:W-:Y:S01]  /*60c0*/  LEA R17, R12, UR6, 0x6 ;  /* 0x000000060c117c11 */ /* 0x000fe2000f8e30ff */
[----:B------:R-:W-:Y:S02]  /*60d0*/  IMAD.MOV.U32 R6, RZ, RZ, R3 ;  /* 0x000000ffff067224 */ /* 0x000fe400078e0003 */
[----:B------:R-:W-:Y:S02]  /*60e0*/  IMAD.MOV.U32 R7, RZ, RZ, R11 ;  /* 0x000000ffff077224 */ /* 0x000fe400078e000b */
[----:B------:R-:W-:Y:S02]  /*60f0*/  IMAD.MOV.U32 R8, RZ, RZ, R15 ;  /* 0x000000ffff087224 */ /* 0x000fe400078e000f */
[----:B------:R-:W-:-:S07]  /*6100*/  IMAD.SHL.U32 R18, R9, 0x40, RZ ;  /* 0x0000004009127824 */ /* 0x000fce00078e00ff */
.L_x_118:
[----:B------:R-:W0:Y:S01]  /*6110*/  S2R R12, SR_CgaCtaId ;  /* 0x00000000000c7919 */ /* 0x000e220000008800 */
[----:B------:R-:W-:Y:S02]  /*6120*/  MOV R9, 0x400 ;  /* 0x0000040000097802 */ /* 0x000fe40000000f00 */
[----:B------:R-:W-:Y:S02]  /*6130*/  LOP3.LUT P1, RZ, R0, 0x7f, RZ, 0xc0, !PT ;  /* 0x0000007f00ff7812 */ /* 0x000fe4000782c0ff */
[----:B0-----:R-:W-:Y:S02]  /*6140*/  LEA R19, R12, R9, 0x18 ;  /* 0x000000090c137211 */ /* 0x001fe400078ec0ff */
[----:B------:R-:W-:-:S09]  /*6150*/  SHF.L.U32 R9, R7, 0x1f, RZ ;  /* 0x0000001f07097819 */ /* 0x000fd200000006ff */
[----:B------:R-:W0:Y:S01]  /*6160*/  @!P1 LDC R12, c[0x0][0x500] ;  /* 0x00014000ff0c9b82 */ /* 0x000e220000000800 */
[----:B------:R-:W-:-:S04]  /*6170*/  IMAD R20, R8, 0x8, R19 ;  /* 0x0000000808147824 */ /* 0x000fc800078e0213 */
[----:B------:R-:W1:Y:S02]  /*6180*/  SYNCS.PHASECHK.TRANS64.TRYWAIT P0, [R20+URZ+0x48], R9 ;  /* 0x00004809140075a7 */ /* 0x000e64000800017f */
[----:B-1----:R-:W-:Y:S05]  /*6190*/  @!P0 BRA `(.L_x_116) ;  /* 0x00000010002c8947 */ /* 0x002fea0003800000 */
.L_x_140:
[----:B-1----:R-:W-:Y:S01]  /*61a0*/  PRMT R9, R14, 0x9910, RZ ;  /* 0x000099100e097816 */ /* 0x002fe200000000ff */
[----:B0-----:R0:W-:Y:S03]  /*61b0*/  @!P1 SYNCS.ARRIVE.TRANS64 RZ, [R20+URZ], R12 ;  /* 0x0000000c14ff99a7 */ /* 0x0011e6000800003f */
[----:B------:R-:W-:-:S13]  /*61c0*/  ISETP.NE.AND P0, PT, R9, 0x2, PT ;  /* 0x000000020900780c */ /* 0x000fda0003f05270 */
[----:B0-----:R-:W-:Y:S05]  /*61d0*/  @P0 BRA `(.L_x_117) ;  /* 0x0000000000040947 */ /* 0x001fea0003800000 */
[----:B------:R-:W-:Y:S01]  /*61e0*/  BPT.TRAP 0x1 ;  /* 0x000000040000795c */ /* 0x000fe20000300000 */
.L_x_117:
[----:B------:R-:W-:Y:S01]  /*61f0*/  LEA R9, R8, UR27, 0x1 ;  /* 0x0000001b08097c11 */ /* 0x000fe2000f8e08ff */
[----:B------:R-:W-:Y:S01]  /*6200*/  VIADD R6, R6, 0xffffffff ;  /* 0xffffffff06067836 */ /* 0x000fe20000000000 */
[----:B------:R-:W-:Y:S01]  /*6210*/  R2UR UR11, R8 ;  /* 0x00000000080b72ca */ /* 0x000fe200000e0000 */
[----:B------:R-:W-:Y:S01]  /*6220*/  UIADD3 UR16, UP0, UR28, 0xf0, URZ ;  /* 0x000000f01c107890 */ /* 0x000fe2000ff1e03f */
[----:B------:R-:W-:Y:S01]  /*6230*/  R2UR UR24, R19 ;  /* 0x00000000131872ca */ /* 0x000fe200000e0000 */
[----:B------:R-:W-:Y:S01]  /*6240*/  IMAD.U32 R9, R9, 0x2000, R19 ;  /* 0x0000200009097824 */ /* 0x000fe200078e0013 */
[----:B------:R-:W-:Y:S01]  /*6250*/  R2UR UR25, R18 ;  /* 0x00000000121972ca */ /* 0x000fe200000e0000 */
[----:B------:R-:W-:Y:S01]  /*6260*/  UIADD3 UR32, UP1, UR28, 0x1f0, URZ ;  /* 0x000001f01c207890 */ /* 0x000fe2000ff3e03f */
[----:B------:R-:W-:Y:S01]  /*6270*/  R2UR UR9, R20 ;  /* 0x00000000140972ca */ /* 0x000fe200000e0000 */
[----:B------:R-:W-:Y:S01]  /*6280*/  UIADD3.X UR17, URZ, UR29, URZ, UP0, !UPT ;  /* 0x0000001d3f117290 */ /* 0x000fe200087fe43f */
[----:B------:R-:W-:Y:S01]  /*6290*/  R2UR UR8, R9 ;  /* 0x00000000090872ca */ /* 0x000fe200000e0000 */
[----:B------:R-:W-:Y:S01]  /*62a0*/  UPRMT UR21, URZ, 0x5410, UR20 ;  /* 0x000054103f157896 */ /* 0x000fe20008000014 */
[----:B------:R-:W-:Y:S01]  /*62b0*/  R2UR UR10, R21 ;  /* 0x00000000150a72ca */ /* 0x000fe200000e0000 */
[----:B------:R-:W-:Y:S01]  /*62c0*/  VIADD R8, R8, 0x1 ;  /* 0x0000000108087836 */ /* 0x000fe20000000000 */
[----:B------:R-:W-:Y:S01]  /*62d0*/  R2UR UR12, R16 ;  /* 0x00000000100c72ca */ /* 0x000fe200000e0000 */
[----:B------:R-:W-:Y:S01]  /*62e0*/  ULEA UR11, UR11, UR7, 0xd ;  /* 0x000000070b0b7291 */ /* 0x000fe2000f8e683f */
[----:B------:R-:W-:Y:S01]  /*62f0*/  R2UR UR26, R17 ;  /* 0x00000000111a72ca */ /* 0x000fe200000e0000 */
[----:B------:R-:W-:Y:S01]  /*6300*/  UPRMT UR30, URZ, 0x5410, UR15 ;  /* 0x000054103f1e7896 */ /* 0x000fe2000800000f */
[----:B------:R-:W-:Y:S01]  /*6310*/  ISETP.GT.AND P1, PT, R6, 0x1, PT ;  /* 0x000000010600780c */ /* 0x000fe20003f24270 */
[----:B------:R-:W-:Y:S01]  /*6320*/  UIADD3 UR24, UR24, 0x24180, UR11 ;  /* 0x0002418018187890 */ /* 0x000fe2000fffe00b */
[----:B------:R-:W-:Y:S01]  /*6330*/  ISETP.NE.AND P0, PT, R8, 0x9, PT ;  /* 0x000000090800780c */ /* 0x000fe20003f05270 */
[----:B------:R-:W-:Y:S01]  /*6340*/  UIADD3.X UR33, URZ, UR29, URZ, UP1, !UPT ;  /* 0x0000001d3f217290 */ /* 0x000fe20008ffe43f */
[----:B------:R-:W-:Y:S01]  /*6350*/  VIADD R21, R21, 0x80 ;  /* 0x0000008015157836 */ /* 0x000fe20000000000 */
[----:B------:R-:W-:Y:S01]  /*6360*/  UIADD3 UR8, UR8, 0x180, URZ ;  /* 0x0000018008087890 */ /* 0x000fe2000fffe03f */
[----:B------:R-:W-:Y:S01]  /*6370*/  SEL R12, RZ, 0x1, P0 ;  /* 0x00000001ff0c7807 */ /* 0x000fe20000000000 */
[----:B------:R-:W-:Y:S01]  /*6380*/  UMOV UR18, 0x0 ;  /* 0x0000000000127882 */ /* 0x000fe20000000000 */
[----:B------:R-:W-:Y:S01]  /*6390*/  UMOV UR19, 0x10000000 ;  /* 0x1000000000137882 */ /* 0x000fe20000000000 */
[----:B------:R-:W-:Y:S01]  /*63a0*/  UMOV UR11, UR25 ;  /* 0x00000019000b7c82 */ /* 0x000fe20008000000 */
[----:B------:R-:W-:-:S02]  /*63b0*/  LOP3.LUT R7, R7, R12, RZ, 0x3c, !PT ;  /* 0x0000000c07077212 */ /* 0x000fc400078e3cff */
[----:B------:R-:W-:Y:S02]  /*63c0*/  SEL R8, R8, RZ, P0 ;  /* 0x000000ff08087207 */ /* 0x000fe40000000000 */
[----:B------:R0:W-:Y:S02]  /*63d0*/  UTMALDG.3D.MULTICAST [UR8], [UR16], UR21, desc[UR18] ;  /* 0x00001208100073b4 */ /* 0x0001e40008011815 */
[----:B0-----:R-:W-:Y:S01]  /*63e0*/  UMOV UR8, UR24 ;  /* 0x0000001800087c82 */ /* 0x001fe20008000000 */
[----:B------:R-:W-:Y:S02]  /*63f0*/  UMOV UR11, UR26 ;  /* 0x0000001a000b7c82 */ /* 0x000fe40008000000 */
[----:B------:R0:W-:Y:S02]  /*6400*/  UTMALDG.3D.MULTICAST [UR8], [UR32], UR30, desc[UR18] ;  /* 0x00001208200073b4 */ /* 0x0001e4000801181e */
[----:B0-----:R-:W-:Y:S05]  /*6410*/  @P1 BRA `(.L_x_118) ;  /* 0xfffffffc003c1947 */ /* 0x001fea000383ffff */
.L_x_115:
[----:B------:R-:W-:Y:S05]  /*6420*/  BSYNC B1 ;  /* 0x0000000000017941 */ /* 0x000fea0003800000 */
.L_x_114:
[----:B------:R-:W-:Y:S01]  /*6430*/  LOP3.LUT P1, RZ, R13, 0xff, RZ, 0xc0, !PT ;  /* 0x000000ff0dff7812 */ /* 0x000fe2000782c0ff */
[C---:B------:R-:W-:Y:S01]  /*6440*/  IMAD.IADD R15, R10.reuse, 0x1, R15 ;  /* 0x000000010a0f7824 */ /* 0x040fe200078e020f */
[----:B------:R-:W-:Y:S01]  /*6450*/  ULDC.64 UR8, c[0x0][0x650] ;  /* 0x0001940000087ab9 */ /* 0x000fe20000000a00 */
[C---:B------:R-:W-:Y:S01]  /*6460*/  ISETP.GE.U32.AND P2, PT, R10.reuse, 0x9, PT ;  /* 0x000000090a00780c */ /* 0x040fe20003f46070 */
[----:B------:R-:W-:Y:S01]  /*6470*/  BSSY B1, `(.L_x_119) ;  /* 0x0000069000017945 */ /* 0x000fe20003800000 */
[----:B------:R-:W-:Y:S01]  /*6480*/  IMAD.MOV.U32 R12, RZ, RZ, -0x1 ;  /* 0xffffffffff0c7424 */ /* 0x000fe200078e00ff */
[----:B------:R-:W-:Y:S01]  /*6490*/  ISETP.GT.U32.AND P0, PT, R15, 0x8, PT ;  /* 0x000000080f00780c */ /* 0x000fe20003f04070 */
[----:B------:R-:W-:Y:S01]  /*64a0*/  IMAD.MOV.U32 R16, RZ, RZ, -0x1 ;  /* 0xffffffffff107424 */ /* 0x000fe200078e00ff */
[----:B------:R-:W-:Y:S02]  /*64b0*/  PRMT R13, RZ, 0x7610, R13 ;  /* 0x00007610ff0d7816 */ /* 0x000fe4000000000d */
[----:B------:R-:W-:-:S03]  /*64c0*/  ISETP.LT.U32.AND P0, PT, R10, 0x9, P0 ;  /* 0x000000090a00780c */ /* 0x000fc60000701070 */
[----:B------:R-:W0:Y:S01]  /*64d0*/  @P1 S2R R7, SR_CgaCtaId ;  /* 0x0000000000071919 */ /* 0x000e220000008800 */
[----:B------:R-:W-:-:S04]  /*64e0*/  @P1 MOV R6, 0x400 ;  /* 0x0000040000061802 */ /* 0x000fc80000000f00 */
[----:B0-----:R-:W-:Y:S01]  /*64f0*/  @P1 LEA R8, R7, R6, 0x18 ;  /* 0x0000000607081211 */ /* 0x001fe200078ec0ff */
[----:B------:R-:W-:Y:S01]  /*6500*/  IMAD.WIDE.U32 R6, R15, 0x38e38e39, RZ ;  /* 0x38e38e390f067825 */ /* 0x000fe200078e00ff */
[----:B------:R-:W-:Y:S02]  /*6510*/  SEL R6, RZ, 0x1, !P0 ;  /* 0x00000001ff067807 */ /* 0x000fe40004000000 */
[----:B------:R0:W-:Y:S01]  /*6520*/  @P1 SYNCS.ARRIVE.TRANS64.A1T0 RZ, [R8+URZ+0xa8], RZ ;  /* 0x0000a8ff08ff19a7 */ /* 0x0001e2000810003f */
[----:B------:R-:W-:Y:S02]  /*6530*/  IADD3 R4, P1, R4, UR22, RZ ;  /* 0x0000001604047c10 */ /* 0x000fe4000ff3e0ff */
[----:B------:R-:W-:Y:S01]  /*6540*/  LOP3.LUT R11, R11, R6, RZ, 0x3c, !PT ;  /* 0x000000060b0b7212 */ /* 0x000fe200078e3cff */
[----:B------:R-:W-:Y:S01]  /*6550*/  IMAD.MOV.U32 R6, RZ, RZ, -0x1 ;  /* 0xffffffffff067424 */ /* 0x000fe200078e00ff */
[----:B------:R-:W-:Y:S02]  /*6560*/  IADD3.X R5, R5, UR14, RZ, P1, !PT ;  /* 0x0000000e05057c10 */ /* 0x000fe40008ffe4ff */
[----:B------:R-:W-:-:S02]  /*6570*/  ISETP.GE.U32.AND P0, PT, R4, UR8, PT ;  /* 0x0000000804007c0c */ /* 0x000fc4000bf06070 */
[----:B0-----:R-:W-:Y:S02]  /*6580*/  SHF.R.U32.HI R8, RZ, 0x1, R7 ;  /* 0x00000001ff087819 */ /* 0x001fe40000011607 */
[----:B------:R-:W-:Y:S02]  /*6590*/  ISETP.GE.U32.AND.EX P0, PT, R5, UR9, PT, P0 ;  /* 0x0000000905007c0c */ /* 0x000fe4000bf06100 */
[----:B------:R-:W-:Y:S01]  /*65a0*/  @P2 LOP3.LUT R11, R11, 0x1, R8, 0x78, !PT ;  /* 0x000000010b0b2812 */ /* 0x000fe200078e7808 */
[----:B------:R-:W-:Y:S01]  /*65b0*/  IMAD R15, R8, -0x9, R15 ;  /* 0xfffffff7080f7824 */ /* 0x000fe200078e020f */
[----:B------:R-:W-:-:S09]  /*65c0*/  PRMT R7, RZ, 0x7610, R7 ;  /* 0x00007610ff077816 */ /* 0x000fd20000000007 */
[----:B------:R-:W-:Y:S05]  /*65d0*/  @P0 BRA `(.L_x_120) ;  /* 0x0000000400480947 */ /* 0x000fea0003800000 */
[----:B------:R-:W0:Y:S01]  /*65e0*/  S2R R17, SR_CTAID.X ;  /* 0x0000000000117919 */ /* 0x000e220000002500 */
[----:B------:R-:W-:Y:S01]  /*65f0*/  ULDC.64 UR8, c[0x0][0x628] ;  /* 0x00018a0000087ab9 */ /* 0x000fe20000000a00 */
[----:B------:R-:W1:Y:S01]  /*6600*/  LDC R18, c[0x0][0x144] ;  /* 0x00005100ff127b82 */ /* 0x000e620000000800 */
[----:B------:R-:W-:Y:S01]  /*6610*/  ISETP.NE.U32.AND P0, PT, RZ, UR8, PT ;  /* 0x00000008ff007c0c */ /* 0x000fe2000bf05070 */
[----:B------:R-:W2:Y:S01]  /*6620*/  S2R R12, SR_CTAID.Y ;  /* 0x00000000000c7919 */ /* 0x000ea20000002600 */
[----:B------:R-:W-:Y:S01]  /*6630*/  ULDC UR10, c[0x0][0x150] ;  /* 0x00005400000a7ab9 */ /* 0x000fe20000000800 */
[----:B------:R-:W-:Y:S01]  /*6640*/  ULDC UR11, c[0x0][0x630] ;  /* 0x00018c00000b7ab9 */ /* 0x000fe20000000800 */
[----:B------:R-:W-:Y:S01]  /*6650*/  ISETP.NE.AND.EX P0, PT, RZ, UR9, PT, P0 ;  /* 0x00000009ff007c0c */ /* 0x000fe2000bf05300 */
[----:B------:R-:W-:Y:S01]  /*6660*/  IMAD.MOV.U32 R6, RZ, RZ, R4 ;  /* 0x000000ffff067224 */ /* 0x000fe200078e0004 */
[----:B0-----:R-:W-:-:S05]  /*6670*/  I2FP.F32.U32 R7, R17 ;  /* 0x0000001100077245 */ /* 0x001fca0000201000 */
[----:B------:R-:W-:Y:S01]  /*6680*/  FMUL R20, R7, UR10 ;  /* 0x0000000a07147c20 */ /* 0x000fe20008400000 */
[----:B------:R-:W-:-:S05]  /*6690*/  IMAD.MOV.U32 R7, RZ, RZ, R5 ;  /* 0x000000ffff077224 */ /* 0x000fca00078e0005 */
[----:B--2---:R-:W-:Y:S05]  /*66a0*/  @!P0 BRA `(.L_x_121) ;  /* 0x0000000000288947 */ /* 0x004fea0003800000 */
[----:B------:R-:W-:Y:S02]  /*66b0*/  ULDC UR10, c[0x0][0x634] ;  /* 0x00018d00000a7ab9 */ /* 0x000fe40000000800 */
[----:B------:R-:W-:-:S05]  /*66c0*/  IADD3 R7, P0, R4, UR10, RZ ;  /* 0x0000000a04077c10 */ /* 0x000fca000ff1e0ff */
[----:B------:R-:W-:-:S04]  /*66d0*/  IMAD.X R19, RZ, RZ, R5, P0 ;  /* 0x000000ffff137224 */ /* 0x000fc800000e0605 */
[----:B------:R-:W-:-:S04]  /*66e0*/  IMAD.WIDE.U32 R8, R19, UR8, RZ ;  /* 0x0000000813087c25 */ /* 0x000fc8000f8e00ff */
[----:B------:R-:W-:-:S04]  /*66f0*/  IMAD.WIDE.U32 R8, P0, R7, UR9, R8 ;  /* 0x0000000907087c25 */ /* 0x000fc8000f800008 */
[----:B------:R-:W-:-:S04]  /*6700*/  IMAD.WIDE.U32 R6, R7, UR8, RZ ;  /* 0x0000000807067c25 */ /* 0x000fc8000f8e00ff */
[----:B------:R-:W-:Y:S01]  /*6710*/  IMAD.MOV.U32 R6, RZ, RZ, R9 ;  /* 0x000000ffff067224 */ /* 0x000fe200078e0009 */
[----:B------:R-:W-:Y:S01]  /*6720*/  IADD3 RZ, P1, R7, R8, RZ ;  /* 0x0000000807ff7210 */ /* 0x000fe20007f3e0ff */
[----:B------:R-:W-:-:S04]  /*6730*/  IMAD.X R7, RZ, RZ, RZ, P0 ;  /* 0x000000ffff077224 */ /* 0x000fc800000e06ff */
[----:B------:R-:W-:-:S08]  /*6740*/  IMAD.WIDE.U32.X R6, R19, UR9, R6, P1 ;  /* 0x0000000913067c25 */ /* 0x000fd000088e0406 */
.L_x_121:
[--C-:B------:R-:W-:Y:S01]  /*6750*/  SHF.R.U64 R16, R6, UR11, R7.reuse ;  /* 0x0000000b06107c19 */ /* 0x100fe20008001207 */
[----:B------:R-:W0:Y:S01]  /*6760*/  F2I.U32.TRUNC.NTZ R20, R20 ;  /* 0x0000001400147305 */ /* 0x000e22000020f000 */
[----:B------:R-:W-:Y:S01]  /*6770*/  SHF.R.U32.HI R6, RZ, UR11, R7 ;  /* 0x0000000bff067c19 */ /* 0x000fe20008011607 */
[----:B------:R-:W-:Y:S01]  /*6780*/  ULDC.64 UR8, c[0x0][0x620] ;  /* 0x0001880000087ab9 */ /* 0x000fe20000000a00 */
[----:B------:R-:W-:Y:S01]  /*6790*/  IADD3 R9, P0, RZ, -R16, RZ ;  /* 0x80000010ff097210 */ /* 0x000fe20007f1e0ff */
[----:B------:R-:W-:Y:S01]  /*67a0*/  ULDC.64 UR10, c[0x0][0x640] ;  /* 0x00019000000a7ab9 */ /* 0x000fe20000000a00 */
[----:B------:R-:W2:Y:S03]  /*67b0*/  LDC R21, c[0x0][0x148] ;  /* 0x00005200ff157b82 */ /* 0x000ea60000000800 */
[----:B------:R-:W-:Y:S01]  /*67c0*/  IMAD.X R6, RZ, RZ, ~R6, P0 ;  /* 0x000000ffff067224 */ /* 0x000fe200000e0e06 */
[----:B------:R-:W-:-:S03]  /*67d0*/  ISETP.NE.U32.AND P0, PT, RZ, UR10, PT ;  /* 0x0000000aff007c0c */ /* 0x000fc6000bf05070 */
[----:B------:R-:W-:Y:S01]  /*67e0*/  IMAD R8, R6, UR8, RZ ;  /* 0x0000000806087c24 */ /* 0x000fe2000f8e02ff */
[----:B------:R-:W-:Y:S01]  /*67f0*/  ISETP.NE.AND.EX P0, PT, RZ, UR11, PT, P0 ;  /* 0x0000000bff007c0c */ /* 0x000fe2000bf05300 */
[----:B------:R-:W-:Y:S01]  /*6800*/  IMAD.WIDE.U32 R6, R9, UR8, R4 ;  /* 0x0000000809067c25 */ /* 0x000fe2000f8e0004 */
[----:B------:R-:W-:-:S03]  /*6810*/  ULDC UR8, c[0x0][0x618] ;  /* 0x0001860000087ab9 */ /* 0x000fc60000000800 */
[----:B------:R-:W-:Y:S01]  /*6820*/  IMAD R9, R9, UR9, R8 ;  /* 0x0000000909097c24 */ /* 0x000fe2000f8e0208 */
[----:B------:R-:W-:Y:S01]  /*6830*/  ULDC UR9, c[0x0][0x154] ;  /* 0x0000550000097ab9 */ /* 0x000fe20000000800 */
[----:B0-----:R-:W-:Y:S02]  /*6840*/  IMAD.MOV R8, RZ, RZ, -R20 ;  /* 0x000000ffff087224 */ /* 0x001fe400078e0a14 */
[----:B------:R-:W-:Y:S02]  /*6850*/  IMAD.IADD R7, R7, 0x1, R9 ;  /* 0x0000000107077824 */ /* 0x000fe400078e0209 */
[----:B-1----:R-:W-:Y:S01]  /*6860*/  IMAD R17, R18, R8, R17 ;  /* 0x0000000812117224 */ /* 0x002fe200078e0211 */
[----:B------:R-:W-:Y:S02]  /*6870*/  I2FP.F32.U32 R8, R12 ;  /* 0x0000000c00087245 */ /* 0x000fe40000201000 */
[--C-:B------:R-:W-:Y:S02]  /*6880*/  SHF.R.U64 R18, R6, UR8, R7.reuse ;  /* 0x0000000806127c19 */ /* 0x100fe40008001207 */
[----:B------:R-:W-:Y:S01]  /*6890*/  SHF.R.U32.HI R7, RZ, UR8, R7 ;  /* 0x00000008ff077c19 */ /* 0x000fe20008011607 */
[----:B------:R-:W-:Y:S01]  /*68a0*/  FMUL R8, R8, UR9 ;  /* 0x0000000908087c20 */ /* 0x000fe20008400000 */
[----:B------:R-:W-:-:S02]  /*68b0*/  ULDC UR8, c[0x0][0x608] ;  /* 0x0001820000087ab9 */ /* 0x000fc40000000800 */
[--C-:B------:R-:W-:Y:S01]  /*68c0*/  SHF.R.U64 R20, R18, UR8, R7.reuse ;  /* 0x0000000812147c19 */ /* 0x100fe20008001207 */
[----:B------:R0:W1:Y:S01]  /*68d0*/  F2I.U32.TRUNC.NTZ R22, R8 ;  /* 0x0000000800167305 */ /* 0x000062000020f000 */
[----:B------:R-:W-:Y:S01]  /*68e0*/  SHF.R.U32.HI R7, RZ, UR8, R7 ;  /* 0x00000008ff077c19 */ /* 0x000fe20008011607 */
[----:B------:R-:W-:-:S03]  /*68f0*/  ULDC UR8, c[0x0][0x658] ;  /* 0x0001960000087ab9 */ /* 0x000fc60000000800 */
[--C-:B------:R-:W-:Y:S02]  /*6900*/  SHF.R.U64 R19, R20, UR8, R7.reuse ;  /* 0x0000000814137c19 */ /* 0x100fe40008001207 */
[----:B------:R-:W-:-:S03]  /*6910*/  SHF.R.U32.HI R23, RZ, UR8, R7 ;  /* 0x00000008ff177c19 */ /* 0x000fc60008011607 */
[----:B------:R-:W-:Y:S02]  /*6920*/  IMAD.MOV.U32 R6, RZ, RZ, R19 ;  /* 0x000000ffff067224 */ /* 0x000fe400078e0013 */
[----:B------:R-:W-:Y:S01]  /*6930*/  IMAD.MOV.U32 R7, RZ, RZ, R23 ;  /* 0x000000ffff077224 */ /* 0x000fe200078e0017 */
[----:B0-----:R-:W-:Y:S06]  /*6940*/  @!P0 BRA `(.L_x_122) ;  /* 0x0000000000288947 */ /* 0x001fec0003800000 */
        /* <DEDUP_REMOVED lines=10> */
.L_x_122:
[----:B------:R-:W-:Y:S01]  /*69f0*/  ULDC UR8, c[0x0][0x648] ;  /* 0x0001920000087ab9 */ /* 0x000fe20000000800 */
[----:B-1----:R-:W-:Y:S01]  /*6a00*/  IMAD.MOV R22, RZ, RZ, -R22 ;  /* 0x000000ffff167224 */ /* 0x002fe200078e0a16 */
[----:B------:R-:W-:Y:S01]  /*6a10*/  SHF.R.U64 R7, R6, UR8, R7 ;  /* 0x0000000806077c19 */ /* 0x000fe20008001207 */
[----:B------:R-:W-:Y:S01]  /*6a20*/  ULDC UR8, c[0x0][0x638] ;  /* 0x00018e0000087ab9 */ /* 0x000fe20000000800 */
[----:B------:R-:W-:Y:S01]  /*6a30*/  LOP3.LUT R6, R20, UR13, RZ, 0xc0, !PT ;  /* 0x0000000d14067c12 */ /* 0x000fe2000f8ec0ff */
[----:B--2---:R-:W-:Y:S01]  /*6a40*/  @P4 IMAD R17, R21, R22, R12 ;  /* 0x0000001615114224 */ /* 0x004fe200078e020c */
[----:B------:R-:W-:Y:S01]  /*6a50*/  LOP3.LUT R18, R18, UR4, RZ, 0xc0, !PT ;  /* 0x0000000412127c12 */ /* 0x000fe2000f8ec0ff */
[----:B------:R-:W-:Y:S01]  /*6a60*/  IMAD.MOV R8, RZ, RZ, -R7 ;  /* 0x000000ffff087224 */ /* 0x000fe200078e0a07 */
[----:B------:R-:W-:Y:S01]  /*6a70*/  ULDC UR9, c[0x0][0x610] ;  /* 0x0001840000097ab9 */ /* 0x000fe20000000800 */
[----:B------:R-:W-:Y:S02]  /*6a80*/  IMAD R6, R7, UR5, R6 ;  /* 0x0000000507067c24 */ /* 0x000fe4000f8e0206 */
[----:B------:R-:W-:Y:S01]  /*6a90*/  IMAD R19, R8, UR8, R19 ;  /* 0x0000000808137c24 */ /* 0x000fe2000f8e0213 */
[----:B------:R-:W-:Y:S01]  /*6aa0*/  ULDC UR8, c[0x0][0x600] ;  /* 0x0001800000087ab9 */ /* 0x000fe20000000800 */
[----:B------:R-:W-:-:S02]  /*6ab0*/  IMAD R17, R6, UR9, R17 ;  /* 0x0000000906117c24 */ /* 0x000fc4000f8e0211 */
[----:B------:R-:W-:Y:S02]  /*6ac0*/  IMAD R6, R19, UR8, R18 ;  /* 0x0000000813067c24 */ /* 0x000fe4000f8e0212 */
[----:B------:R-:W-:-:S03]  /*6ad0*/  IMAD.MOV.U32 R7, RZ, RZ, 0x1 ;  /* 0x00000001ff077424 */ /* 0x000fc600078e00ff */
[----:B------:R-:W-:Y:S02]  /*6ae0*/  SEL R12, R6, R17, !P4 ;  /* 0x00000011060c7207 */ /* 0x000fe40006000000 */
[----:B------:R-:W-:-:S07]  /*6af0*/  SEL R6, R17, R6, !P4 ;  /* 0x0000000611067207 */ /* 0x000fce0006000000 */
.L_x_120:
[----:B------:R-:W-:Y:S05]  /*6b00*/  BSYNC B1 ;  /* 0x0000000000017941 */ /* 0x000fea0003800000 */
.L_x_119:
[----:B------:R-:W-:-:S13]  /*6b10*/  LOP3.LUT P0, RZ, R7, 0xff, RZ, 0xc0, !PT ;  /* 0x000000ff07ff7812 */ /* 0x000fda000780c0ff */
[----:B------:R-:W-:Y:S05]  /*6b20*/  @P0 BRA `(.L_x_123) ;  /* 0xfffffff400400947 */ /* 0x000fea000383ffff */
[----:B------:R-:W-:Y:S05]  /*6b30*/  BSYNC B0 ;  /* 0x0000000000007941 */ /* 0x000fea0003800000 */
.L_x_112:
[----:B------:R-:W-:-:S03]  /*6b40*/  UMOV UR8, 0xffffffff ;  /* 0xffffffff00087882 */ /* 0x000fc60000000000 */
[----:B------:R-:W-:Y:S05]  /*6b50*/  BRA.DIV UR8, `(.L_x_124) ;  /* 0x0000000608d07947 */ /* 0x000fea000b800000 */
[----:B------:R-:W-:-:S13]  /*6b60*/  ELECT P0, URZ, PT ;  /* 0x00000000003f782f */ /* 0x000fda0003800000 */
.L_x_143:
[----:B------:R-:W-:Y:S04]  /*6b70*/  BSSY B0, `(.L_x_125) ;  /* 0x0000058000007945 */ /* 0x000fe80003800000 */
[----:B------:R-:W-:Y:S05]  /*6b80*/  @!P0 BRA `(.L_x_126) ;  /* 0x0000000400588947 */ /* 0x000fea0003800000 */
[----:B------:R-:W-:-:S04]  /*6b90*/  LOP3.LUT R2, R2, 0x2, RZ, 0xfc, !PT ;  /* 0x0000000202027812 */ /* 0x000fc800078efcff */
[----:B------:R-:W-:-:S13]  /*6ba0*/  ISETP.NE.AND P0, PT, R2, 0x3, PT ;  /* 0x000000030200780c */ /* 0x000fda0003f05270 */
[----:B------:R-:W-:Y:S05]  /*6bb0*/  @!P0 BRA `(.L_x_127) ;  /* 0x0000000000048947 */ /* 0x000fea0003800000 */
[----:B------:R-:W-:Y:S01]  /*6bc0*/  BPT.TRAP 0x1 ;  /* 0x000000040000795c */ /* 0x000fe20000300000 */
.L_x_127:
[----:B------:R-:W0:Y:S01]  /*6bd0*/  S2R R3, SR_CgaCtaId ;  /* 0x0000000000037919 */ /* 0x000e220000008800 */
[----:B------:R-:W-:-:S04]  /*6be0*/  MOV R0, 0x400 ;  /* 0x0000040000007802 */ /* 0x000fc80000000f00 */
[----:B0-----:R-:W-:Y:S02]  /*6bf0*/  LEA R0, R3, R0, 0x18 ;  /* 0x0000000003007211 */ /* 0x001fe400078ec0ff */
[----:B------:R-:W-:-:S03]  /*6c00*/  SHF.L.U32 R3, R11, 0x1f, RZ ;  /* 0x0000001f0b037819 */ /* 0x000fc600000006ff */
[----:B------:R-:W-:-:S04]  /*6c10*/  VIADD R0, R0, 0x48 ;  /* 0x0000004800007836 */ /* 0x000fc80000000000 */
[C---:B------:R-:W-:Y:S02]  /*6c20*/  IMAD R6, R15.reuse, 0x8, R0 ;  /* 0x000000080f067824 */ /* 0x040fe400078e0200 */
[----:B------:R-:W-:Y:S02]  /*6c30*/  VIADD R15, R15, 0x1 ;  /* 0x000000010f0f7836 */ /* 0x000fe40000000000 */
[----:B------:R-:W0:Y:S03]  /*6c40*/  SYNCS.PHASECHK.TRANS64.TRYWAIT P0, [R6+URZ], R3 ;  /* 0x00000003060075a7 */ /* 0x000e26000800017f */
[----:B------:R-:W-:-:S04]  /*6c50*/  ISETP.NE.AND P1, PT, R15, 0x9, PT ;  /* 0x000000090f00780c */ /* 0x000fc80003f25270 */
[----:B------:R-:W-:Y:S02]  /*6c60*/  SEL R2, RZ, 0x1, P1 ;  /* 0x00000001ff027807 */ /* 0x000fe40000800000 */
[----:B------:R-:W-:Y:S02]  /*6c70*/  SEL R15, R15, RZ, P1 ;  /* 0x000000ff0f0f7207 */ /* 0x000fe40000800000 */
[----:B------:R-:W-:-:S03]  /*6c80*/  LOP3.LUT R8, R11, R2, RZ, 0x3c, !PT ;  /* 0x000000020b087212 */ /* 0x000fc600078e3cff */
[----:B------:R-:W-:Y:S01]  /*6c90*/  IMAD R7, R15, 0x8, R0 ;  /* 0x000000080f077824 */ /* 0x000fe200078e0200 */
[----:B------:R-:W-:Y:S01]  /*6ca0*/  SHF.L.U32 R4, R8, 0x1f, RZ ;  /* 0x0000001f08047819 */ /* 0x000fe200000006ff */
[----:B0-----:R-:W-:Y:S06]  /*6cb0*/  @!P0 BRA `(.L_x_128) ;  /* 0x0000000400988947 */ /* 0x001fec0003800000 */
.L_x_144:
[----:B------:R-:W1:Y:S01]  /*6cc0*/  SYNCS.PHASECHK.TRANS64.TRYWAIT P0, [R7+URZ], R4 ;  /* 0x00000004070075a7 */ /* 0x000e62000800017f */
[----:B------:R-:W-:-:S05]  /*6cd0*/  VIADD R2, R15, 0x1 ;  /* 0x000000010f027836 */ /* 0x000fca0000000000 */
[----:B------:R-:W-:-:S04]  /*6ce0*/  ISETP.NE.AND P1, PT, R2, 0x9, PT ;  /* 0x000000090200780c */ /* 0x000fc80003f25270 */
[----:B0-----:R-:W-:Y:S02]  /*6cf0*/  SEL R3, RZ, 0x1, P1 ;  /* 0x00000001ff037807 */ /* 0x001fe40000800000 */
[----:B------:R-:W-:Y:S02]  /*6d00*/  SEL R9, R2, RZ, P1 ;  /* 0x000000ff02097207 */ /* 0x000fe40000800000 */
[----:B------:R-:W-:-:S03]  /*6d10*/  LOP3.LUT R8, R8, R3, RZ, 0x3c, !PT ;  /* 0x0000000308087212 */ /* 0x000fc600078e3cff */
[----:B------:R-:W-:Y:S01]  /*6d20*/  IMAD R6, R9, 0x8, R0 ;  /* 0x0000000809067824 */ /* 0x000fe200078e0200 */
[----:B------:R-:W-:Y:S01]  /*6d30*/  SHF.L.U32 R5, R8, 0x1f, RZ ;  /* 0x0000001f08057819 */ /* 0x000fe200000006ff */
[----:B-1----:R-:W-:Y:S06]  /*6d40*/  @!P0 BRA `(.L_x_129) ;  /* 0x0000000400888947 */ /* 0x002fec0003800000 */
.L_x_145:
[----:B------:R-:W1:Y:S01]  /*6d50*/  SYNCS.PHASECHK.TRANS64.TRYWAIT P0, [R6+URZ], R5 ;  /* 0x00000005060075a7 */ /* 0x000e62000800017f */
[----:B------:R-:W-:-:S05]  /*6d60*/  VIADD R2, R9, 0x1 ;  /* 0x0000000109027836 */ /* 0x000fca0000000000 */
[----:B------:R-:W-:-:S04]  /*6d70*/  ISETP.NE.AND P1, PT, R2, 0x9, PT ;  /* 0x000000090200780c */ /* 0x000fc80003f25270 */
[----:B------:R-:W-:Y:S02]  /*6d80*/  SEL R3, RZ, 0x1, P1 ;  /* 0x00000001ff037807 */ /* 0x000fe40000800000 */
[----:B0-----:R-:W-:Y:S02]  /*6d90*/  SEL R7, R2, RZ, P1 ;  /* 0x000000ff02077207 */ /* 0x001fe40000800000 */
[----:B------:R-:W-:-:S03]  /*6da0*/  LOP3.LUT R8, R8, R3, RZ, 0x3c, !PT ;  /* 0x0000000308087212 */ /* 0x000fc600078e3cff */
[----:B------:R-:W-:Y:S01]  /*6db0*/  IMAD R9, R7, 0x8, R0 ;  /* 0x0000000807097824 */ /* 0x000fe200078e0200 */
[----:B------:R-:W-:Y:S01]  /*6dc0*/  SHF.L.U32 R4, R8, 0x1f, RZ ;  /* 0x0000001f08047819 */ /* 0x000fe200000006ff */
[----:B-1----:R-:W-:Y:S06]  /*6dd0*/  @!P0 BRA `(.L_x_130) ;  /* 0x0000000400788947 */ /* 0x002fec0003800000 */
.L_x_146:
[----:B------:R-:W1:Y:S01]  /*6de0*/  SYNCS.PHASECHK.TRANS64.TRYWAIT P0, [R9+URZ], R4 ;  /* 0x00000004090075a7 */ /* 0x000e62000800017f */
[----:B------:R-:W-:-:S05]  /*6df0*/  VIADD R2, R7, 0x1 ;  /* 0x0000000107027836 */ /* 0x000fca0000000000 */
[----:B------:R-:W-:-:S04]  /*6e00*/  ISETP.NE.AND P1, PT, R2, 0x9, PT ;  /* 0x000000090200780c */ /* 0x000fc80003f25270 */
[----:B------:R-:W-:Y:S02]  /*6e10*/  SEL R3, RZ, 0x1, P1 ;  /* 0x00000001ff037807 */ /* 0x000fe40000800000 */
[----:B------:R-:W-:Y:S02]  /*6e20*/  SEL R7, R2, RZ, P1 ;  /* 0x000000ff02077207 */ /* 0x000fe40000800000 */
[----:B------:R-:W-:-:S03]  /*6e30*/  LOP3.LUT R8, R8, R3, RZ, 0x3c, !PT ;  /* 0x0000000308087212 */ /* 0x000fc600078e3cff */
[----:B0-----:R-:W-:Y:S01]  /*6e40*/  IMAD R6, R7, 0x8, R0 ;  /* 0x0000000807067824 */ /* 0x001fe200078e0200 */
[----:B------:R-:W-:Y:S01]  /*6e50*/  SHF.L.U32 R5, R8, 0x1f, RZ ;  /* 0x0000001f08057819 */ /* 0x000fe200000006ff */
[----:B-1----:R-:W-:Y:S06]  /*6e60*/  @!P0 BRA `(.L_x_131) ;  /* 0x0000000400688947 */ /* 0x002fec0003800000 */
.L_x_147:
        /* <DEDUP_REMOVED lines=9> */
.L_x_148:
[----:B------:R-:W1:Y:S01]  /*6f00*/  SYNCS.PHASECHK.TRANS64.TRYWAIT P0, [R9+URZ], R4 ;  /* 0x00000004090075a7 */ /* 0x000e62000800017f */
[----:B------:R-:W-:-:S05]  /*6f10*/  VIADD R2, R7, 0x1 ;  /* 0x0000000107027836 */ /* 0x000fca0000000000 */
[----:B------:R-:W-:-:S04]  /*6f20*/  ISETP.NE.AND P1, PT, R2, 0x9, PT ;  /* 0x000000090200780c */ /* 0x000fc80003f25270 */
[----:B------:R-:W-:Y:S02]  /*6f30*/  SEL R3, RZ, 0x1, P1 ;  /* 0x00000001ff037807 */ /* 0x000fe40000800000 */
[----:B------:R-:W-:Y:S02]  /*6f40*/  SEL R7, R2, RZ, P1 ;  /* 0x000000ff02077207 */ /* 0x000fe40000800000 */
[----:B------:R-:W-:-:S03]  /*6f50*/  LOP3.LUT R8, R8, R3, RZ, 0x3c, !PT ;  /* 0x0000000308087212 */ /* 0x000fc600078e3cff */
[----:B------:R-:W-:Y:S01]  /*6f60*/  IMAD R10, R7, 0x8, R0 ;  /* 0x00000008070a7824 */ /* 0x000fe200078e0200 */
[----:B0-----:R-:W-:Y:S01]  /*6f70*/  SHF.L.U32 R5, R8, 0x1f, RZ ;  /* 0x0000001f08057819 */ /* 0x001fe200000006ff */
[----:B-1----:R-:W-:Y:S06]  /*6f80*/  @!P0 BRA `(.L_x_133) ;  /* 0x0000000400488947 */ /* 0x002fec0003800000 */
.L_x_149:
[----:B------:R-:W1:Y:S01]  /*6f90*/  SYNCS.PHASECHK.TRANS64.TRYWAIT P0, [R10+URZ], R5 ;  /* 0x000000050a0075a7 */ /* 0x000e62000800017f */
[----:B------:R-:W-:-:S05]  /*6fa0*/  VIADD R2, R7, 0x1 ;  /* 0x0000000107027836 */ /* 0x000fca0000000000 */
[----:B------:R-:W-:-:S04]  /*6fb0*/  ISETP.NE.AND P1, PT, R2, 0x9, PT ;  /* 0x000000090200780c */ /* 0x000fc80003f25270 */
[----:B------:R-:W-:Y:S02]  /*6fc0*/  SEL R3, RZ, 0x1, P1 ;  /* 0x00000001ff037807 */ /* 0x000fe40000800000 */
[----:B------:R-:W-:Y:S02]  /*6fd0*/  SEL R7, R2, RZ, P1 ;  /* 0x000000ff02077207 */ /* 0x000fe40000800000 */
[----:B0-----:R-:W-:-:S03]  /*6fe0*/  LOP3.LUT R9, R8, R3, RZ, 0x3c, !PT ;  /* 0x0000000308097212 */ /* 0x001fc600078e3cff */
[----:B------:R-:W-:Y:S01]  /*6ff0*/  IMAD R11, R7, 0x8, R0 ;  /* 0x00000008070b7824 */ /* 0x000fe200078e0200 */
[----:B------:R-:W-:Y:S01]  /*7000*/  SHF.L.U32 R6, R9, 0x1f, RZ ;  /* 0x0000001f09067819 */ /* 0x000fe200000006ff */
[----:B-1----:R-:W-:Y:S06]  /*7010*/  @!P0 BRA `(.L_x_134) ;  /* 0x0000000400388947 */ /* 0x002fec0003800000 */
.L_x_150:
[----:B------:R-:W1:Y:S01]  /*7020*/  SYNCS.PHASECHK.TRANS64.TRYWAIT P0, [R11+URZ], R6 ;  /* 0x000000060b0075a7 */ /* 0x000e62000800017f */
[----:B------:R-:W-:-:S05]  /*7030*/  VIADD R2, R7, 0x1 ;  /* 0x0000000107027836 */ /* 0x000fca0000000000 */
[----:B------:R-:W-:-:S04]  /*7040*/  ISETP.NE.AND P1, PT, R2, 0x9, PT ;  /* 0x000000090200780c */ /* 0x000fc80003f25270 */
[----:B------:R-:W-:Y:S02]  /*7050*/  SEL R4, RZ, 0x1, P1 ;  /* 0x00000001ff047807 */ /* 0x000fe40000800000 */
[----:B------:R-:W-:Y:S02]  /*7060*/  SEL R3, R2, RZ, P1 ;  /* 0x000000ff02037207 */ /* 0x000fe40000800000 */
[----:B------:R-:W-:Y:S01]  /*7070*/  LOP3.LUT R4, R9, R4, RZ, 0x3c, !PT ;  /* 0x0000000409047212 */ /* 0x000fe200078e3cff */
[----:B-1----:R-:W-:Y:S06]  /*7080*/  @!P0 BRA `(.L_x_135) ;  /* 0x0000000400308947 */ /* 0x002fec0003800000 */
.L_x_151:
[----:B------:R-:W-:Y:S01]  /*7090*/  IMAD R3, R3, 0x8, R0 ;  /* 0x0000000803037824 */ /* 0x000fe200078e0200 */
[----:B------:R-:W-:-:S07]  /*70a0*/  SHF.L.U32 R0, R4, 0x1f, RZ ;  /* 0x0000001f04007819 */ /* 0x000fce00000006ff */
.L_x_136:
[----:B--2---:R2:W3:Y:S02]  /*70b0*/  SYNCS.PHASECHK.TRANS64.TRYWAIT P0, [R3+URZ], R0 ;  /* 0x00000000030075a7 */ /* 0x0044e4000800017f */
[----:B---3--:R-:W-:Y:S05]  /*70c0*/  @!P0 NANOSLEEP.SYNCS 0x989680 ;  /* 0x009896800000895d */ /* 0x008fea0003900000 */
[----:B------:R-:W3:Y:S02]  /*70d0*/  @!P0 SYNCS.PHASECHK.TRANS64 P0, [R3+URZ], R0 ;  /* 0x00000000030085a7 */ /* 0x000ee4000800007f */
[----:B---3--:R-:W-:Y:S05]  /*70e0*/  @!P0 BRA `(.L_x_136) ;  /* 0xfffffffc00f08947 */ /* 0x008fea000383ffff */
.L_x_126:
[----:B------:R-:W-:Y:S05]  /*70f0*/  BSYNC B0 ;  /* 0x0000000000007941 */ /* 0x000fea0003800000 */
.L_x_125:
[----:B------:R-:W-:Y:S05]  /*7100*/  EXIT ;  /* 0x000000000000794d */ /* 0x000fea0003800000 */
.L_x_22:
[----:B-1----:R-:W-:-:S04]  /*7110*/  IMAD.U32 R9, RZ, RZ, UR6 ;  /* 0x00000006ff097e24 */ /* 0x002fc8000f8e00ff */
[----:B------:R1:W3:Y:S03]  /*7120*/  SYNCS.PHASECHK.TRANS64.TRYWAIT P0, [R9+URZ], R8 ;  /* 0x00000008090075a7 */ /* 0x0002e6000800017f */
[----:B---3--:R-:W-:Y:S05]  /*7130*/  @!P0 NANOSLEEP.SYNCS 0x989680 ;  /* 0x009896800000895d */ /* 0x008fea0003900000 */
[----:B------:R-:W3:Y:S02]  /*7140*/  @!P0 SYNCS.PHASECHK.TRANS64 P0, [R9+URZ], R8 ;  /* 0x00000008090085a7 */ /* 0x000ee4000800007f */
[----:B---3--:R-:W-:Y:S05]  /*7150*/  @!P0 BRA `(.L_x_22) ;  /* 0xfffffffc00ec8947 */ /* 0x008fea000383ffff */
[----:B------:R-:W-:Y:S05]  /*7160*/  BRA `(.L_x_21) ;  /* 0xffffffa400607947 */ /* 0x000fea000383ffff */
.L_x_28:
[----:B-1----:R-:W-:-:S04]  /*7170*/  IMAD.U32 R11, RZ, RZ, UR12 ;  /* 0x0000000cff0b7e24 */ /* 0x002fc8000f8e00ff */
[----:B------:R1:W3:Y:S03]  /*7180*/  SYNCS.PHASECHK.TRANS64.TRYWAIT P0, [R11+URZ], R10 ;  /* 0x0000000a0b0075a7 */ /* 0x0002e6000800017f */
[----:B---3--:R-:W-:Y:S05]  /*7190*/  @!P0 NANOSLEEP.SYNCS 0x989680 ;  /* 0x009896800000895d */ /* 0x008fea0003900000 */
[----:B------:R-:W3:Y:S02]  /*71a0*/  @!P0 SYNCS.PHASECHK.TRANS64 P0, [R11+URZ], R10 ;  /* 0x0000000a0b0085a7 */ /* 0x000ee4000800007f */
[----:B---3--:R-:W-:Y:S05]  /*71b0*/  @!P0 BRA `(.L_x_28) ;  /* 0xfffffffc00ec8947 */ /* 0x008fea000383ffff */
[----:B------:R-:W-:Y:S05]  /*71c0*/  BRA `(.L_x_27) ;  /* 0xffffffac00187947 */ /* 0x000fea000383ffff */
.L_x_113:
[----:B------:R-:W-:Y:S01]  /*71d0*/  BSSY B1, `(.L_x_137) ;  /* 0x0000006000017945 */ /* 0x000fe20003800000 */
[----:B------:R-:W-:-:S07]  /*71e0*/  IMAD.MOV.U32 R7, RZ, RZ, -0x1 ;  /* 0xffffffffff077424 */ /* 0x000fce00078e00ff */
[----:B------:R-:W-:Y:S05]  /*71f0*/  WARPSYNC.COLLECTIVE R7, `(.L_x_138) ;  /* 0x00000000070c7348 */ /* 0x000fea0003c00000 */
[----:B------:R-:W-:Y:S02]  /*7200*/  ELECT P0, UR62, PT ;  /* 0x00000000003e782f */ /* 0x000fe40003800000 */
[----:B------:R-:W-:Y:S01]  /*7210*/  MOV R7, UR62 ;  /* 0x0000003e00077c02 */ /* 0x000fe20008000f00 */
[----:B------:R-:W-:Y:S10]  /*7220*/  ENDCOLLECTIVE ;  /* 0x000000000000791b */ /* 0x000ff40003800000 */
.L_x_138:
[----:B------:R-:W-:Y:S05]  /*7230*/  BSYNC B1 ;  /* 0x0000000000017941 */ /* 0x000fea0003800000 */
.L_x_137:
[----:B------:R-:W-:Y:S05]  /*7240*/  BRA `(.L_x_139) ;  /* 0xffffffec00847947 */ /* 0x000fea000383ffff */
.L_x_116:
[----:B-1----:R1:W2:Y:S02]  /*7250*/  SYNCS.PHASECHK.TRANS64.TRYWAIT P0, [R20+URZ+0x48], R9 ;  /* 0x00004809140075a7 */ /* 0x0022a4000800017f */
[----:B--2---:R-:W-:Y:S05]  /*7260*/  @!P0 NANOSLEEP.SYNCS 0x989680 ;  /* 0x009896800000895d */ /* 0x004fea0003900000 */
[----:B------:R-:W2:Y:S02]  /*7270*/  @!P0 SYNCS.PHASECHK.TRANS64 P0, [R20+URZ+0x48], R9 ;  /* 0x00004809140085a7 */ /* 0x000ea4000800007f */
[----:B--2---:R-:W-:Y:S05]  /*7280*/  @!P0 BRA `(.L_x_116) ;  /* 0xfffffffc00f08947 */ /* 0x004fea000383ffff */
[----:B------:R-:W-:Y:S05]  /*7290*/  BRA `(.L_x_140) ;  /* 0xffffffec00c07947 */ /* 0x000fea000383ffff */
.L_x_124:
[----:B------:R-:W-:Y:S01]  /*72a0*/  BSSY B0, `(.L_x_141) ;  /* 0x0000006000007945 */ /* 0x000fe20003800000 */
[----:B------:R-:W-:-:S07]  /*72b0*/  IMAD.MOV.U32 R7, RZ, RZ, -0x1 ;  /* 0xffffffffff077424 */ /* 0x000fce00078e00ff */
[----:B------:R-:W-:Y:S05]  /*72c0*/  WARPSYNC.COLLECTIVE R7, `(.L_x_142) ;  /* 0x00000000070c7348 */ /* 0x000fea0003c00000 */
[----:B------:R-:W-:Y:S02]  /*72d0*/  ELECT P0, UR62, PT ;  /* 0x00000000003e782f */ /* 0x000fe40003800000 */
[----:B------:R-:W-:Y:S01]  /*72e0*/  MOV R7, UR62 ;  /* 0x0000003e00077c02 */ /* 0x000fe20008000f00 */
[----:B------:R-:W-:Y:S10]  /*72f0*/  ENDCOLLECTIVE ;  /* 0x000000000000791b */ /* 0x000ff40003800000 */
.L_x_142:
[----:B------:R-:W-:Y:S05]  /*7300*/  BSYNC B0 ;  /* 0x0000000000007941 */ /* 0x000fea0003800000 */
.L_x_141:
[----:B------:R-:W-:Y:S05]  /*7310*/  BRA `(.L_x_143) ;  /* 0xfffffff800147947 */ /* 0x000fea000383ffff */
.L_x_128:
[----:B0-----:R0:W1:Y:S02]  /*7320*/  SYNCS.PHASECHK.TRANS64.TRYWAIT P0, [R6+URZ], R3 ;  /* 0x00000003060075a7 */ /* 0x001064000800017f */
[----:B-1----:R-:W-:Y:S05]  /*7330*/  @!P0 NANOSLEEP.SYNCS 0x989680 ;  /* 0x009896800000895d */ /* 0x002fea0003900000 */
[----:B------:R-:W1:Y:S02]  /*7340*/  @!P0 SYNCS.PHASECHK.TRANS64 P0, [R6+URZ], R3 ;  /* 0x00000003060085a7 */ /* 0x000e64000800007f */
[----:B-1----:R-:W-:Y:S05]  /*7350*/  @!P0 BRA `(.L_x_128) ;  /* 0xfffffffc00f08947 */ /* 0x002fea000383ffff */
[----:B------:R-:W-:Y:S05]  /*7360*/  BRA `(.L_x_144) ;  /* 0xfffffff800547947 */ /* 0x000fea000383ffff */
.L_x_129:
[----:B0-----:R0:W1:Y:S02]  /*7370*/  SYNCS.PHASECHK.TRANS64.TRYWAIT P0, [R7+URZ], R4 ;  /* 0x00000004070075a7 */ /* 0x001064000800017f */
[----:B-1----:R-:W-:Y:S05]  /*7380*/  @!P0 NANOSLEEP.SYNCS 0x989680 ;  /* 0x009896800000895d */ /* 0x002fea0003900000 */
[----:B------:R-:W1:Y:S02]  /*7390*/  @!P0 SYNCS.PHASECHK.TRANS64 P0, [R7+URZ], R4 ;  /* 0x00000004070085a7 */ /* 0x000e64000800007f */
[----:B-1----:R-:W-:Y:S05]  /*73a0*/  @!P0 BRA `(.L_x_129) ;  /* 0xfffffffc00f08947 */ /* 0x002fea000383ffff */
[----:B------:R-:W-:Y:S05]  /*73b0*/  BRA `(.L_x_145) ;  /* 0xfffffff800647947 */ /* 0x000fea000383ffff */
.L_x_130:
[----:B0-----:R0:W1:Y:S02]  /*73c0*/  SYNCS.PHASECHK.TRANS64.TRYWAIT P0, [R6+URZ], R5 ;  /* 0x00000005060075a7 */ /* 0x001064000800017f */
[----:B-1----:R-:W-:Y:S05]  /*73d0*/  @!P0 NANOSLEEP.SYNCS 0x989680 ;  /* 0x009896800000895d */ /* 0x002fea0003900000 */
[----:B------:R-:W1:Y:S02]  /*73e0*/  @!P0 SYNCS.PHASECHK.TRANS64 P0, [R6+URZ], R5 ;  /* 0x00000005060085a7 */ /* 0x000e64000800007f */
[----:B-1----:R-:W-:Y:S05]  /*73f0*/  @!P0 BRA `(.L_x_130) ;  /* 0xfffffffc00f08947 */ /* 0x002fea000383ffff */
[----:B------:R-:W-:Y:S05]  /*7400*/  BRA `(.L_x_146) ;  /* 0xfffffff800747947 */ /* 0x000fea000383ffff */
.L_x_131:
[----:B0-----:R0:W1:Y:S02]  /*7410*/  SYNCS.PHASECHK.TRANS64.TRYWAIT P0, [R9+URZ], R4 ;  /* 0x00000004090075a7 */ /* 0x001064000800017f */
[----:B-1----:R-:W-:Y:S05]  /*7420*/  @!P0 NANOSLEEP.SYNCS 0x989680 ;  /* 0x009896800000895d */ /* 0x002fea0003900000 */
[----:B------:R-:W1:Y:S02]  /*7430*/  @!P0 SYNCS.PHASECHK.TRANS64 P0, [R9+URZ], R4 ;  /* 0x00000004090085a7 */ /* 0x000e64000800007f */
[----:B-1----:R-:W-:Y:S05]  /*7440*/  @!P0 BRA `(.L_x_131) ;  /* 0xfffffffc00f08947 */ /* 0x002fea000383ffff */
[----:B------:R-:W-:Y:S05]  /*7450*/  BRA `(.L_x_147) ;  /* 0xfffffff800847947 */ /* 0x000fea000383ffff */
.L_x_132:
[----:B0-----:R0:W1:Y:S02]  /*7460*/  SYNCS.PHASECHK.TRANS64.TRYWAIT P0, [R6+URZ], R5 ;  /* 0x00000005060075a7 */ /* 0x001064000800017f */
[----:B-1----:R-:W-:Y:S05]  /*7470*/  @!P0 NANOSLEEP.SYNCS 0x989680 ;  /* 0x009896800000895d */ /* 0x002fea0003900000 */
[----:B------:R-:W1:Y:S02]  /*7480*/  @!P0 SYNCS.PHASECHK.TRANS64 P0, [R6+URZ], R5 ;  /* 0x00000005060085a7 */ /* 0x000e64000800007f */
[----:B-1----:R-:W-:Y:S05]  /*7490*/  @!P0 BRA `(.L_x_132) ;  /* 0xfffffffc00f08947 */ /* 0x002fea000383ffff */
[----:B------:R-:W-:Y:S05]  /*74a0*/  BRA `(.L_x_148) ;  /* 0xfffffff800947947 */ /* 0x000fea000383ffff */
.L_x_133:
[----:B0-----:R0:W1:Y:S02]  /*74b0*/  SYNCS.PHASECHK.TRANS64.TRYWAIT P0, [R9+URZ], R4 ;  /* 0x00000004090075a7 */ /* 0x001064000800017f */
[----:B-1----:R-:W-:Y:S05]  /*74c0*/  @!P0 NANOSLEEP.SYNCS 0x989680 ;  /* 0x009896800000895d */ /* 0x002fea0003900000 */
[----:B------:R-:W1:Y:S02]  /*74d0*/  @!P0 SYNCS.PHASECHK.TRANS64 P0, [R9+URZ], R4 ;  /* 0x00000004090085a7 */ /* 0x000e64000800007f */
[----:B-1----:R-:W-:Y:S05]  /*74e0*/  @!P0 BRA `(.L_x_133) ;  /* 0xfffffffc00f08947 */ /* 0x002fea000383ffff */
[----:B------:R-:W-:Y:S05]  /*74f0*/  BRA `(.L_x_149) ;  /* 0xfffffff800a47947 */ /* 0x000fea000383ffff */
.L_x_134:
[----:B0-----:R0:W1:Y:S02]  /*7500*/  SYNCS.PHASECHK.TRANS64.TRYWAIT P0, [R10+URZ], R5 ;  /* 0x000000050a0075a7 */ /* 0x001064000800017f */
[----:B-1----:R-:W-:Y:S05]  /*7510*/  @!P0 NANOSLEEP.SYNCS 0x989680 ;  /* 0x009896800000895d */ /* 0x002fea0003900000 */
[----:B------:R-:W1:Y:S02]  /*7520*/  @!P0 SYNCS.PHASECHK.TRANS64 P0, [R10+URZ], R5 ;  /* 0x000000050a0085a7 */ /* 0x000e64000800007f */
[----:B-1----:R-:W-:Y:S05]  /*7530*/  @!P0 BRA `(.L_x_134) ;  /* 0xfffffffc00f08947 */ /* 0x002fea000383ffff */
[----:B------:R-:W-:Y:S05]  /*7540*/  BRA `(.L_x_150) ;  /* 0xfffffff800b47947 */ /* 0x000fea000383ffff */
.L_x_135:
[----:B-1----:R1:W2:Y:S02]  /*7550*/  SYNCS.PHASECHK.TRANS64.TRYWAIT P0, [R11+URZ], R6 ;  /* 0x000000060b0075a7 */ /* 0x0022a4000800017f */
[----:B--2---:R-:W-:Y:S05]  /*7560*/  @!P0 NANOSLEEP.SYNCS 0x989680 ;  /* 0x009896800000895d */ /* 0x004fea0003900000 */
[----:B------:R-:W2:Y:S02]  /*7570*/  @!P0 SYNCS.PHASECHK.TRANS64 P0, [R11+URZ], R6 ;  /* 0x000000060b0085a7 */ /* 0x000ea4000800007f */
[----:B--2---:R-:W-:Y:S05]  /*7580*/  @!P0 BRA `(.L_x_135) ;  /* 0xfffffffc00f08947 */ /* 0x004fea000383ffff */
[----:B------:R-:W-:Y:S05]  /*7590*/  BRA `(.L_x_151) ;  /* 0xfffffff800bc7947 */ /* 0x000fea000383ffff */
.L_x_152:
[----:B------:R-:W-:-:S00]  /*75a0*/  BRA `(.L_x_152) ;  /* 0xfffffffc00fc7947 */ /* 0x000fc0000383ffff */
[----:B------:R-:W-:-:S00]  /*75b0*/  NOP ;  /* 0x0000000000007918 */ /* 0x000fc00000000000 */
        /* <DEDUP_REMOVED lines=12> */
.L_x_153:


//--------------------- .nv.shared._ZN7cutlass13device_kernelINS_4gemm6kernel13GemmUniversalIN4cute5tupleIJiiiiEEENS1_10collective13CollectiveMmaINS1_37MainloopSm90TmaGmmaWarpSpecializedFP8ILi9ENS5_IJNS4_1CILi4EEENSA_ILi2EEENSA_ILi1EEEEEENS1_35KernelTmaWarpSpecializedCooperativeEEENS5_IJNSA_ILi128EEENSA_ILi64EEESH_EEENS_12float_e5m2_tENS5_IJlSD_lEEESK_SL_NS4_8TiledMMAINS4_8MMA_AtomIJNS4_4SM904GMMA30MMA_64x64x32_F32E5M2E5M2_SS_TNILNSP_7ScaleInE1ELSR_1EEEEEENS4_6LayoutINS5_IJSC_SD_SD_EEENS5_IJSD_NSA_ILi0EEESW_EEEEENS5_IJNS4_10UnderscoreESZ_SZ_EEEEENS4_23SM90_TMA_LOAD_MULTICASTENS4_14ComposedLayoutINS4_7SwizzleILi3ELi4ELi3EEENS4_18smem_ptr_flag_bitsILi8EEENSU_INS5_IJNSA_ILi8EEESH_EEENS5_IJSH_SD_EEEEEEEvNS4_8identityES12_S1C_vS1D_EENS_8epilogue10collective6detail29Sm90TmaWarpSpecializedAdapterINS1G_15DefaultEpilogueISK_SL_SL_NS1F_6thread17LinearCombinationISK_Li1EffLNS1K_9ScaleType4KindE0ELNS_15FloatRoundStyleE2ESK_EENS1_15EpilogueDefaultEEEEEvvEEEEvNT_6ParamsE --------------------------
	.section	.nv.shared._ZN7cutlass13device_kernelINS_4gemm6kernel13GemmUniversalIN4cute5tupleIJiiiiEEENS1_10collective13CollectiveMmaINS1_37MainloopSm90TmaGmmaWarpSpecializedFP8ILi9ENS5_IJNS4_1CILi4EEENSA_ILi2EEENSA_ILi1EEEEEENS1_35KernelTmaWarpSpecializedCooperativeEEENS5_IJNSA_ILi128EEENSA_ILi64EEESH_EEENS_12float_e5m2_tENS5_IJlSD_lEEESK_SL_NS4_8TiledMMAINS4_8MMA_AtomIJNS4_4SM904GMMA30MMA_64x64x32_F32E5M2E5M2_SS_TNILNSP_7ScaleInE1ELSR_1EEEEEENS4_6LayoutINS5_IJSC_SD_SD_EEENS5_IJSD_NSA_ILi0EEESW_EEEEENS5_IJNS4_10UnderscoreESZ_SZ_EEEEENS4_23SM90_TMA_LOAD_MULTICASTENS4_14ComposedLayoutINS4_7SwizzleILi3ELi4ELi3EEENS4_18smem_ptr_flag_bitsILi8EEENSU_INS5_IJNSA_ILi8EEESH_EEENS5_IJSH_SD_EEEEEEEvNS4_8identityES12_S1C_vS1D_EENS_8epilogue10collective6detail29Sm90TmaWarpSpecializedAdapterINS1G_15DefaultEpilogueISK_SL_SL_NS1F_6thread17LinearCombinationISK_Li1EffLNS1K_9ScaleType4KindE0ELNS_15FloatRoundStyleE2ESK_EENS1_15EpilogueDefaultEEEEEvvEEEEvNT_6ParamsE,"aw",@nobits
	.sectionflags	@""
	.align	16
	.zero		1024


//--------------------- .nv.shared.reserved.0     --------------------------
	.section	.nv.shared.reserved.0,"aw",@nobits
	.weak		__nv_reservedSMEM_offset_0_alias
	.size		__nv_reservedSMEM_offset_0_alias, 0, 0
	.other		__nv_reservedSMEM_offset_0_alias,@"STO_CUDA_RESERVED_SHARED STV_DEFAULT"
__nv_reservedSMEM_offset_0_alias:
	.zero		0


//--------------------- .nv.global                --------------------------
	.section	.nv.global,"aw",@nobits
.nv.global:
	.type		_ZN40_INTERNAL_d71d67c9_4_k_cu_6a09d11f_169424cute1_E,@object
	.size		_ZN40_INTERNAL_d71d67c9_4_k_cu_6a09d11f_169424cute1_E,(_ZN40_INTERNAL_d71d67c9_4_k_cu_6a09d11f_169424cuda3std3__45__cpo6cbeginE - _ZN40_INTERNAL_d71d67c9_4_k_cu_6a09d11f_169424cute1_E)
_ZN40_INTERNAL_d71d67c9_4_k_cu_6a09d11f_169424cute1_E:
	.zero		1
	.type		_ZN40_INTERNAL_d71d67c9_4_k_cu_6a09d11f_169424cuda3std3__45__cpo6cbeginE,@object
	.size		_ZN40_INTERNAL_d71d67c9_4_k_cu_6a09d11f_169424cuda3std3__45__cpo6cbeginE,(_ZN40_INTERNAL_d71d67c9_4_k_cu_6a09d11f_169424cuda3std3__48in_placeE - _ZN40_INTERNAL_d71d67c9_4_k_cu_6a09d11f_169424cuda3std3__45__cpo6cbeginE)
_ZN40_INTERNAL_d71d67c9_4_k_cu_6a09d11f_169424cuda3std3__45__cpo6cbeginE:
	.zero		1
	.type		_ZN40_INTERNAL_d71d67c9_4_k_cu_6a09d11f_169424cuda3std3__48in_placeE,@object
	.size		_ZN40_INTERNAL_d71d67c9_4_k_cu_6a09d11f_169424cuda3std3__48in_placeE,(_ZN40_INTERNAL_d71d67c9_4_k_cu_6a09d11f_169424cuda3std6ranges3__45__cpo9iter_moveE - _ZN40_INTERNAL_d71d67c9_4_k_cu_6a09d11f_169424cuda3std3__48in_placeE)
_ZN40_INTERNAL_d71d67c9_4_k_cu_6a09d11f_169424cuda3std3__48in_placeE:
	.zero		1
	.type		_ZN40_INTERNAL_d71d67c9_4_k_cu_6a09d11f_169424cuda3std6ranges3__45__cpo9iter_moveE,@object
	.size		_ZN40_INTERNAL_d71d67c9_4_k_cu_6a09d11f_169424cuda3std6ranges3__45__cpo9iter_moveE,(_ZN40_INTERNAL_d71d67c9_4_k_cu_6a09d11f_169424cuda3std3__45__cpo5beginE - _ZN40_INTERNAL_d71d67c9_4_k_cu_6a09d11f_169424cuda3std6ranges3__45__cpo9iter_moveE)
_ZN40_INTERNAL_d71d67c9_4_k_cu_6a09d11f_169424cuda3std6ranges3__45__cpo9iter_moveE:
	.zero		1
	.type		_ZN40_INTERNAL_d71d67c9_4_k_cu_6a09d11f_169424cuda3std3__45__cpo5beginE,@object
	.size		_ZN40_INTERNAL_d71d67c9_4_k_cu_6a09d11f_169424cuda3std3__45__cpo5beginE,(_ZN40_INTERNAL_d71d67c9_4_k_cu_6a09d11f_169424cuda3std3__442_GLOBAL__N__d71d67c9_4_k_cu_6a09d11f_169426ignoreE - _ZN40_INTERNAL_d71d67c9_4_k_cu_6a09d11f_169424cuda3std3__45__cpo5beginE)
_ZN40_INTERNAL_d71d67c9_4_k_cu_6a09d11f_169424cuda3std3__45__cpo5beginE:
	.zero		1
	.type		_ZN40_INTERNAL_d71d67c9_4_k_cu_6a09d11f_169424cuda3std3__442_GLOBAL__N__d71d67c9_4_k_cu_6a09d11f_169426ignoreE,@object
	.size		_ZN40_INTERNAL_d71d67c9_4_k_cu_6a09d11f_169424cuda3std3__442_GLOBAL__N__d71d67c9_4_k_cu_6a09d11f_169426ignoreE,(_ZN40_INTERNAL_d71d67c9_4_k_cu_6a09d11f_169424cute7productE - _ZN40_INTERNAL_d71d67c9_4_k_cu_6a09d11f_169424cuda3std3__442_GLOBAL__N__d71d67c9_4_k_cu_6a09d11f_169426ignoreE)
_ZN40_INTERNAL_d71d67c9_4_k_cu_6a09d11f_169424cuda3std3__442_GLOBAL__N__d71d67c9_4_k_cu_6a09d11f_169426ignoreE:
	.zero		1
	.type		_ZN40_INTERNAL_d71d67c9_4_k_cu_6a09d11f_169424cute7productE,@object
	.size		_ZN40_INTERNAL_d71d67c9_4_k_cu_6a09d11f_169424cute7productE,(_ZN40_INTERNAL_d71d67c9_4_k_cu_6a09d11f_169424cuda3std3__45__cpo3endE - _ZN40_INTERNAL_d71d67c9_4_k_cu_6a09d11f_169424cute7productE)
_ZN40_INTERNAL_d71d67c9_4_k_cu_6a09d11f_169424cute7productE:
	.zero		1
	.type		_ZN40_INTERNAL_d71d67c9_4_k_cu_6a09d11f_169424cuda3std3__45__cpo3endE,@object
	.size		_ZN40_INTERNAL_d71d67c9_4_k_cu_6a09d11f_169424cuda3std3__45__cpo3endE,(_ZN40_INTERNAL_d71d67c9_4_k_cu_6a09d11f_169424cuda3std3__419piecewise_constructE - _ZN40_INTERNAL_d71d67c9_4_k_cu_6a09d11f_169424cuda3std3__45__cpo3endE)
_ZN40_INTERNAL_d71d67c9_4_k_cu_6a09d11f_169424cuda3std3__45__cpo3endE:
	.zero		1
	.type		_ZN40_INTERNAL_d71d67c9_4_k_cu_6a09d11f_169424cuda3std3__419piecewise_constructE,@object
	.size		_ZN40_INTERNAL_d71d67c9_4_k_cu_6a09d11f_169424cuda3std3__419piecewise_constructE,(_ZN40_INTERNAL_d71d67c9_4_k_cu_6a09d11f_169424cuda3std3__45__cpo4cendE - _ZN40_INTERNAL_d71d67c9_4_k_cu_6a09d11f_169424cuda3std3__419piecewise_constructE)
_ZN40_INTERNAL_d71d67c9_4_k_cu_6a09d11f_169424cuda3std3__419piecewise_constructE:
	.zero		1
	.type		_ZN40_INTERNAL_d71d67c9_4_k_cu_6a09d11f_169424cuda3std3__45__cpo4cendE,@object
	.size		_ZN40_INTERNAL_d71d67c9_4_k_cu_6a09d11f_169424cuda3std3__45__cpo4cendE,(_ZN40_INTERNAL_d71d67c9_4_k_cu_6a09d11f_169424cuda3std6ranges3__45__cpo4swapE - _ZN40_INTERNAL_d71d67c9_4_k_cu_6a09d11f_169424cuda3std3__45__cpo4cendE)
_ZN40_INTERNAL_d71d67c9_4_k_cu_6a09d11f_169424cuda3std3__45__cpo4cendE:
	.zero		1
	.type		_ZN40_INTERNAL_d71d67c9_4_k_cu_6a09d11f_169424cuda3std6ranges3__45__cpo4swapE,@object
	.size		_ZN40_INTERNAL_d71d67c9_4_k_cu_6a09d11f_169424cuda3std6ranges3__45__cpo4swapE,(.L_7 - _ZN40_INTERNAL_d71d67c9_4_k_cu_6a09d11f_169424cuda3std6ranges3__45__cpo4swapE)
_ZN40_INTERNAL_d71d67c9_4_k_cu_6a09d11f_169424cuda3std6ranges3__45__cpo4swapE:
	.zero		1
.L_7:


//--------------------- .nv.constant0._ZN7cutlass13device_kernelINS_4gemm6kernel13GemmUniversalIN4cute5tupleIJiiiiEEENS1_10collective13CollectiveMmaINS1_37MainloopSm90TmaGmmaWarpSpecializedFP8ILi9ENS5_IJNS4_1CILi4EEENSA_ILi2EEENSA_ILi1EEEEEENS1_35KernelTmaWarpSpecializedCooperativeEEENS5_IJNSA_ILi128EEENSA_ILi64EEESH_EEENS_12float_e5m2_tENS5_IJlSD_lEEESK_SL_NS4_8TiledMMAINS4_8MMA_AtomIJNS4_4SM904GMMA30MMA_64x64x32_F32E5M2E5M2_SS_TNILNSP_7ScaleInE1ELSR_1EEEEEENS4_6LayoutINS5_IJSC_SD_SD_EEENS5_IJSD_NSA_ILi0EEESW_EEEEENS5_IJNS4_10UnderscoreESZ_SZ_EEEEENS4_23SM90_TMA_LOAD_MULTICASTENS4_14ComposedLayoutINS4_7SwizzleILi3ELi4ELi3EEENS4_18smem_ptr_flag_bitsILi8EEENSU_INS5_IJNSA_ILi8EEESH_EEENS5_IJSH_SD_EEEEEEEvNS4_8identityES12_S1C_vS1D_EENS_8epilogue10collective6detail29Sm90TmaWarpSpecializedAdapterINS1G_15DefaultEpilogueISK_SL_SL_NS1F_6thread17LinearCombinationISK_Li1EffLNS1K_9ScaleType4KindE0ELNS_15FloatRoundStyleE2ESK_EENS1_15EpilogueDefaultEEEEEvvEEEEvNT_6ParamsE --------------------------
	.section	.nv.constant0._ZN7cutlass13device_kernelINS_4gemm6kernel13GemmUniversalIN4cute5tupleIJiiiiEEENS1_10collective13CollectiveMmaINS1_37MainloopSm90TmaGmmaWarpSpecializedFP8ILi9ENS5_IJNS4_1CILi4EEENSA_ILi2EEENSA_ILi1EEEEEENS1_35KernelTmaWarpSpecializedCooperativeEEENS5_IJNSA_ILi128EEENSA_ILi64EEESH_EEENS_12float_e5m2_tENS5_IJlSD_lEEESK_SL_NS4_8TiledMMAINS4_8MMA_AtomIJNS4_4SM904GMMA30MMA_64x64x32_F32E5M2E5M2_SS_TNILNSP_7ScaleInE1ELSR_1EEEEEENS4_6LayoutINS5_IJSC_SD_SD_EEENS5_IJSD_NSA_ILi0EEESW_EEEEENS5_IJNS4_10UnderscoreESZ_SZ_EEEEENS4_23SM90_TMA_LOAD_MULTICASTENS4_14ComposedLayoutINS4_7SwizzleILi3ELi4ELi3EEENS4_18smem_ptr_flag_bitsILi8EEENSU_INS5_IJNSA_ILi8EEESH_EEENS5_IJSH_SD_EEEEEEEvNS4_8identityES12_S1C_vS1D_EENS_8epilogue10collective6detail29Sm90TmaWarpSpecializedAdapterINS1G_15DefaultEpilogueISK_SL_SL_NS1F_6thread17LinearCombinationISK_Li1EffLNS1K_9ScaleType4KindE0ELNS_15FloatRoundStyleE2ESK_EENS1_15EpilogueDefaultEEEEEvvEEEEvNT_6ParamsE,"a",@progbits
	.sectionflags	@""
	.align	4
.nv.constant0._ZN7cutlass13device_kernelINS_4gemm6kernel13GemmUniversalIN4cute5tupleIJiiiiEEENS1_10collective13CollectiveMmaINS1_37MainloopSm90TmaGmmaWarpSpecializedFP8ILi9ENS5_IJNS4_1CILi4EEENSA_ILi2EEENSA_ILi1EEEEEENS1_35KernelTmaWarpSpecializedCooperativeEEENS5_IJNSA_ILi128EEENSA_ILi64EEESH_EEENS_12float_e5m2_tENS5_IJlSD_lEEESK_SL_NS4_8TiledMMAINS4_8MMA_AtomIJNS4_4SM904GMMA30MMA_64x64x32_F32E5M2E5M2_SS_TNILNSP_7ScaleInE1ELSR_1EEEEEENS4_6LayoutINS5_IJSC_SD_SD_EEENS5_IJSD_NSA_ILi0EEESW_EEEEENS5_IJNS4_10UnderscoreESZ_SZ_EEEEENS4_23SM90_TMA_LOAD_MULTICASTENS4_14ComposedLayoutINS4_7SwizzleILi3ELi4ELi3EEENS4_18smem_ptr_flag_bitsILi8EEENSU_INS5_IJNSA_ILi8EEESH_EEENS5_IJSH_SD_EEEEEEEvNS4_8identityES12_S1C_vS1D_EENS_8epilogue10collective6detail29Sm90TmaWarpSpecializedAdapterINS1G_15DefaultEpilogueISK_SL_SL_NS1F_6thread17LinearCombinationISK_Li1EffLNS1K_9ScaleType4KindE0ELNS_15FloatRoundStyleE2ESK_EENS1_15EpilogueDefaultEEEEEvvEEEEvNT_6ParamsE:
	.zero		1664


//--------------------- SYMBOLS --------------------------

	.type		.nv.reservedSmem.offset0,@object
	.size		.nv.reservedSmem.offset0,0x4
